//
// Generated by NVIDIA NVVM Compiler
//
// Compiler Build ID: CL-36424714
// Cuda compilation tools, release 13.0, V13.0.88
// Based on NVVM 20.0.0
//

.version 9.0
.target sm_100
.address_size 64

	// .globl	tvmgen_default_fused_concatenate_kernel0
// _ZZ38tvmgen_default_fused_nn_conv2d_kernel0E18PaddedInput_shared has been demoted
// _ZZ38tvmgen_default_fused_nn_conv2d_kernel0E18placeholder_shared has been demoted
// _ZZ37tvmgen_thread_fused_nn_conv2d_kernel0E18PaddedInput_shared has been demoted
// _ZZ37tvmgen_thread_fused_nn_conv2d_kernel0E19placeholder_shared1 has been demoted
// _ZZ37tvmgen_thread_fused_nn_conv2d_kernel0E19placeholder_shared2 has been demoted

.visible .entry tvmgen_default_fused_concatenate_kernel0(
	.param .u64 .ptr .align 1 tvmgen_default_fused_concatenate_kernel0_param_0,
	.param .u64 .ptr .align 1 tvmgen_default_fused_concatenate_kernel0_param_1,
	.param .u64 .ptr .align 1 tvmgen_default_fused_concatenate_kernel0_param_2
)
.maxntid 1024
{
	.reg .pred 	%p<11>;
	.reg .b32 	%r<19>;
	.reg .b32 	%f<13>;
	.reg .b64 	%rd<13>;

	ld.param.u64 	%rd4, [tvmgen_default_fused_concatenate_kernel0_param_0];
	ld.param.u64 	%rd5, [tvmgen_default_fused_concatenate_kernel0_param_1];
	ld.param.u64 	%rd6, [tvmgen_default_fused_concatenate_kernel0_param_2];
	cvta.to.global.u64 	%rd7, %rd4;
	cvta.to.global.u64 	%rd8, %rd6;
	cvta.to.global.u64 	%rd9, %rd5;
	mov.u32 	%r4, %ctaid.x;
	shl.b32 	%r5, %r4, 3;
	mov.u32 	%r6, %tid.x;
	shr.u32 	%r7, %r6, 7;
	or.b32  	%r1, %r7, %r5;
	shl.b32 	%r8, %r4, 10;
	or.b32  	%r9, %r8, %r6;
	and.b32  	%r3, %r6, 64;
	shl.b32 	%r10, %r4, 9;
	shr.u32 	%r11, %r6, 1;
	and.b32  	%r12, %r11, 448;
	and.b32  	%r13, %r6, 127;
	and.b32  	%r14, %r6, 63;
	or.b32  	%r15, %r14, %r10;
	or.b32  	%r16, %r15, %r12;
	setp.gt.u32 	%p1, %r1, 5328;
	setp.gt.u32 	%p2, %r9, 682111;
	mul.wide.u32 	%rd10, %r16, 4;
	add.s64 	%rd1, %rd8, %rd10;
	mul.wide.u32 	%rd11, %r9, 4;
	add.s64 	%rd2, %rd7, %rd11;
	or.b32  	%r17, %r10, %r13;
	add.s32 	%r18, %r17, %r12;
	mul.wide.u32 	%rd12, %r18, 4;
	add.s64 	%rd3, %rd9, %rd12;
	or.pred  	%p3, %p1, %p2;
	@%p3 bra 	$L__BB0_5;
	setp.eq.s32 	%p4, %r3, 0;
	@%p4 bra 	$L__BB0_3;
	ld.global.nc.f32 	%f10, [%rd3+-256];
	bra.uni 	$L__BB0_4;
$L__BB0_3:
	ld.global.nc.f32 	%f10, [%rd1];
$L__BB0_4:
	st.global.f32 	[%rd2], %f10;
$L__BB0_5:
	setp.gt.u32 	%p5, %r1, 3280;
	@%p5 bra 	$L__BB0_11;
	setp.gt.u32 	%p6, %r9, 419967;
	@%p6 bra 	$L__BB0_11;
	setp.eq.s32 	%p7, %r3, 0;
	@%p7 bra 	$L__BB0_9;
	ld.global.nc.f32 	%f11, [%rd3+524032];
	bra.uni 	$L__BB0_10;
$L__BB0_9:
	ld.global.nc.f32 	%f11, [%rd1+524288];
$L__BB0_10:
	st.global.f32 	[%rd2+1048576], %f11;
$L__BB0_11:
	setp.gt.u32 	%p8, %r1, 1232;
	@%p8 bra 	$L__BB0_17;
	setp.gt.u32 	%p9, %r9, 157823;
	@%p9 bra 	$L__BB0_17;
	setp.eq.s32 	%p10, %r3, 0;
	@%p10 bra 	$L__BB0_15;
	ld.global.nc.f32 	%f12, [%rd3+1048320];
	bra.uni 	$L__BB0_16;
$L__BB0_15:
	ld.global.nc.f32 	%f12, [%rd1+1048576];
$L__BB0_16:
	st.global.f32 	[%rd2+2097152], %f12;
$L__BB0_17:
	ret;

}
	// .globl	tvmgen_default_fused_nn_conv2d_kernel0
.visible .entry tvmgen_default_fused_nn_conv2d_kernel0(
	.param .u64 .ptr .align 1 tvmgen_default_fused_nn_conv2d_kernel0_param_0,
	.param .u64 .ptr .align 1 tvmgen_default_fused_nn_conv2d_kernel0_param_1,
	.param .u64 .ptr .align 1 tvmgen_default_fused_nn_conv2d_kernel0_param_2
)
.maxntid 16
{
	.reg .pred 	%p<19>;
	.reg .b32 	%r<40>;
	.reg .b32 	%f<159>;
	.reg .b64 	%rd<16>;
	// demoted variable
	.shared .align 4 .b8 _ZZ38tvmgen_default_fused_nn_conv2d_kernel0E18PaddedInput_shared[96];
	// demoted variable
	.shared .align 4 .b8 _ZZ38tvmgen_default_fused_nn_conv2d_kernel0E18placeholder_shared[1024];
	ld.param.u64 	%rd6, [tvmgen_default_fused_nn_conv2d_kernel0_param_0];
	ld.param.u64 	%rd7, [tvmgen_default_fused_nn_conv2d_kernel0_param_1];
	ld.param.u64 	%rd5, [tvmgen_default_fused_nn_conv2d_kernel0_param_2];
	cvta.to.global.u64 	%rd1, %rd7;
	cvta.to.global.u64 	%rd8, %rd6;
	mov.u32 	%r1, %ctaid.z;
	mul.lo.s32 	%r15, %r1, 160;
	mov.u32 	%r2, %tid.y;
	shl.b32 	%r16, %r2, 2;
	mov.u32 	%r17, %tid.x;
	or.b32  	%r18, %r15, %r17;
	add.s32 	%r19, %r18, %r16;
	add.s32 	%r20, %r16, %r17;
	shl.b32 	%r21, %r20, 2;
	mov.u32 	%r22, _ZZ38tvmgen_default_fused_nn_conv2d_kernel0E18PaddedInput_shared;
	add.s32 	%r3, %r22, %r21;
	shl.b32 	%r23, %r2, 5;
	shl.b32 	%r24, %r17, 3;
	add.s32 	%r25, %r23, %r24;
	and.b32  	%r26, %r25, 960;
	mov.u32 	%r27, %ctaid.x;
	shl.b32 	%r4, %r27, 3;
	and.b32  	%r28, %r20, 7;
	shl.b32 	%r29, %r2, 3;
	shl.b32 	%r5, %r17, 1;
	add.s32 	%r30, %r29, %r5;
	and.b32  	%r31, %r30, 240;
	or.b32  	%r32, %r28, %r31;
	shl.b32 	%r33, %r32, 2;
	mov.u32 	%r34, _ZZ38tvmgen_default_fused_nn_conv2d_kernel0E18placeholder_shared;
	add.s32 	%r6, %r34, %r33;
	add.s32 	%r7, %r34, %r24;
	add.s32 	%r35, %r26, %r4;
	or.b32  	%r38, %r35, %r28;
	mul.wide.u32 	%rd9, %r19, 4;
	add.s64 	%rd15, %rd8, %rd9;
	mov.b32 	%r39, 0;
	mov.f32 	%f127, 0f00000000;
	mov.f32 	%f128, %f127;
$L__BB1_1:
	setp.ne.s32 	%p1, %r2, 0;
	bar.sync 	0;
	ld.global.nc.f32 	%f68, [%rd15];
	st.shared.f32 	[%r3], %f68;
	mul.wide.u32 	%rd10, %r38, 4;
	add.s64 	%rd11, %rd1, %rd10;
	ld.global.nc.f32 	%f69, [%rd11];
	st.shared.f32 	[%r6], %f69;
	ld.global.nc.f32 	%f70, [%rd11+512];
	st.shared.f32 	[%r6+128], %f70;
	ld.global.nc.f32 	%f71, [%rd11+1024];
	st.shared.f32 	[%r6+256], %f71;
	ld.global.nc.f32 	%f72, [%rd11+1536];
	st.shared.f32 	[%r6+384], %f72;
	ld.global.nc.f32 	%f73, [%rd11+2048];
	st.shared.f32 	[%r6+512], %f73;
	ld.global.nc.f32 	%f74, [%rd11+2560];
	st.shared.f32 	[%r6+640], %f74;
	ld.global.nc.f32 	%f75, [%rd11+3072];
	st.shared.f32 	[%r6+768], %f75;
	ld.global.nc.f32 	%f76, [%rd11+3584];
	st.shared.f32 	[%r6+896], %f76;
	bar.sync 	0;
	@%p1 bra 	$L__BB1_3;
	ld.shared.f32 	%f77, [_ZZ38tvmgen_default_fused_nn_conv2d_kernel0E18PaddedInput_shared];
	ld.shared.f32 	%f78, [%r7+4];
	ld.shared.f32 	%f79, [%r7];
	fma.rn.f32 	%f128, %f77, %f79, %f128;
	fma.rn.f32 	%f127, %f77, %f78, %f127;
$L__BB1_3:
	setp.ne.s32 	%p2, %r2, 0;
	@%p2 bra 	$L__BB1_5;
	ld.shared.f32 	%f80, [_ZZ38tvmgen_default_fused_nn_conv2d_kernel0E18PaddedInput_shared+4];
	ld.shared.f32 	%f81, [%r7+68];
	ld.shared.f32 	%f82, [%r7+64];
	fma.rn.f32 	%f128, %f80, %f82, %f128;
	fma.rn.f32 	%f127, %f80, %f81, %f127;
$L__BB1_5:
	setp.ne.s32 	%p3, %r2, 0;
	@%p3 bra 	$L__BB1_7;
	ld.shared.f32 	%f83, [_ZZ38tvmgen_default_fused_nn_conv2d_kernel0E18PaddedInput_shared+8];
	ld.shared.f32 	%f84, [%r7+132];
	ld.shared.f32 	%f85, [%r7+128];
	fma.rn.f32 	%f128, %f83, %f85, %f128;
	fma.rn.f32 	%f127, %f83, %f84, %f127;
$L__BB1_7:
	setp.ne.s32 	%p4, %r2, 0;
	@%p4 bra 	$L__BB1_9;
	ld.shared.f32 	%f86, [_ZZ38tvmgen_default_fused_nn_conv2d_kernel0E18PaddedInput_shared+12];
	ld.shared.f32 	%f87, [%r7+196];
	ld.shared.f32 	%f88, [%r7+192];
	fma.rn.f32 	%f128, %f86, %f88, %f128;
	fma.rn.f32 	%f127, %f86, %f87, %f127;
$L__BB1_9:
	setp.ne.s32 	%p5, %r2, 0;
	@%p5 bra 	$L__BB1_11;
	ld.shared.f32 	%f89, [_ZZ38tvmgen_default_fused_nn_conv2d_kernel0E18PaddedInput_shared+16];
	ld.shared.f32 	%f90, [%r7+260];
	ld.shared.f32 	%f91, [%r7+256];
	fma.rn.f32 	%f128, %f89, %f91, %f128;
	fma.rn.f32 	%f127, %f89, %f90, %f127;
$L__BB1_11:
	setp.ne.s32 	%p6, %r2, 0;
	@%p6 bra 	$L__BB1_13;
	ld.shared.f32 	%f92, [_ZZ38tvmgen_default_fused_nn_conv2d_kernel0E18PaddedInput_shared+20];
	ld.shared.f32 	%f93, [%r7+324];
	ld.shared.f32 	%f94, [%r7+320];
	fma.rn.f32 	%f128, %f92, %f94, %f128;
	fma.rn.f32 	%f127, %f92, %f93, %f127;
$L__BB1_13:
	setp.ne.s32 	%p7, %r2, 0;
	@%p7 bra 	$L__BB1_15;
	ld.shared.f32 	%f95, [_ZZ38tvmgen_default_fused_nn_conv2d_kernel0E18PaddedInput_shared+24];
	ld.shared.f32 	%f96, [%r7+388];
	ld.shared.f32 	%f97, [%r7+384];
	fma.rn.f32 	%f128, %f95, %f97, %f128;
	fma.rn.f32 	%f127, %f95, %f96, %f127;
$L__BB1_15:
	setp.ne.s32 	%p8, %r2, 0;
	@%p8 bra 	$L__BB1_17;
	ld.shared.f32 	%f98, [_ZZ38tvmgen_default_fused_nn_conv2d_kernel0E18PaddedInput_shared+28];
	ld.shared.f32 	%f99, [%r7+452];
	ld.shared.f32 	%f100, [%r7+448];
	fma.rn.f32 	%f128, %f98, %f100, %f128;
	fma.rn.f32 	%f127, %f98, %f99, %f127;
$L__BB1_17:
	setp.ne.s32 	%p9, %r2, 0;
	@%p9 bra 	$L__BB1_19;
	ld.shared.f32 	%f101, [_ZZ38tvmgen_default_fused_nn_conv2d_kernel0E18PaddedInput_shared+32];
	ld.shared.f32 	%f102, [%r7+516];
	ld.shared.f32 	%f103, [%r7+512];
	fma.rn.f32 	%f128, %f101, %f103, %f128;
	fma.rn.f32 	%f127, %f101, %f102, %f127;
$L__BB1_19:
	setp.ne.s32 	%p10, %r2, 0;
	@%p10 bra 	$L__BB1_21;
	ld.shared.f32 	%f104, [_ZZ38tvmgen_default_fused_nn_conv2d_kernel0E18PaddedInput_shared+36];
	ld.shared.f32 	%f105, [%r7+580];
	ld.shared.f32 	%f106, [%r7+576];
	fma.rn.f32 	%f128, %f104, %f106, %f128;
	fma.rn.f32 	%f127, %f104, %f105, %f127;
$L__BB1_21:
	setp.ne.s32 	%p11, %r2, 0;
	@%p11 bra 	$L__BB1_23;
	ld.shared.f32 	%f107, [_ZZ38tvmgen_default_fused_nn_conv2d_kernel0E18PaddedInput_shared+40];
	ld.shared.f32 	%f108, [%r7+644];
	ld.shared.f32 	%f109, [%r7+640];
	fma.rn.f32 	%f128, %f107, %f109, %f128;
	fma.rn.f32 	%f127, %f107, %f108, %f127;
$L__BB1_23:
	setp.ne.s32 	%p12, %r2, 0;
	@%p12 bra 	$L__BB1_25;
	ld.shared.f32 	%f110, [_ZZ38tvmgen_default_fused_nn_conv2d_kernel0E18PaddedInput_shared+44];
	ld.shared.f32 	%f111, [%r7+708];
	ld.shared.f32 	%f112, [%r7+704];
	fma.rn.f32 	%f128, %f110, %f112, %f128;
	fma.rn.f32 	%f127, %f110, %f111, %f127;
$L__BB1_25:
	setp.ne.s32 	%p13, %r2, 0;
	@%p13 bra 	$L__BB1_27;
	ld.shared.f32 	%f113, [_ZZ38tvmgen_default_fused_nn_conv2d_kernel0E18PaddedInput_shared+48];
	ld.shared.f32 	%f114, [%r7+772];
	ld.shared.f32 	%f115, [%r7+768];
	fma.rn.f32 	%f128, %f113, %f115, %f128;
	fma.rn.f32 	%f127, %f113, %f114, %f127;
$L__BB1_27:
	setp.ne.s32 	%p14, %r2, 0;
	@%p14 bra 	$L__BB1_29;
	ld.shared.f32 	%f116, [_ZZ38tvmgen_default_fused_nn_conv2d_kernel0E18PaddedInput_shared+52];
	ld.shared.f32 	%f117, [%r7+836];
	ld.shared.f32 	%f118, [%r7+832];
	fma.rn.f32 	%f128, %f116, %f118, %f128;
	fma.rn.f32 	%f127, %f116, %f117, %f127;
$L__BB1_29:
	setp.ne.s32 	%p15, %r2, 0;
	@%p15 bra 	$L__BB1_31;
	ld.shared.f32 	%f119, [_ZZ38tvmgen_default_fused_nn_conv2d_kernel0E18PaddedInput_shared+56];
	ld.shared.f32 	%f120, [%r7+900];
	ld.shared.f32 	%f121, [%r7+896];
	fma.rn.f32 	%f128, %f119, %f121, %f128;
	fma.rn.f32 	%f127, %f119, %f120, %f127;
$L__BB1_31:
	setp.ne.s32 	%p16, %r2, 0;
	@%p16 bra 	$L__BB1_33;
	ld.shared.f32 	%f122, [_ZZ38tvmgen_default_fused_nn_conv2d_kernel0E18PaddedInput_shared+60];
	ld.shared.f32 	%f123, [%r7+964];
	ld.shared.f32 	%f124, [%r7+960];
	fma.rn.f32 	%f128, %f122, %f124, %f128;
	fma.rn.f32 	%f127, %f122, %f123, %f127;
$L__BB1_33:
	add.s32 	%r39, %r39, 1;
	add.s32 	%r38, %r38, 1024;
	add.s64 	%rd15, %rd15, 64;
	setp.ne.s32 	%p17, %r39, 10;
	@%p17 bra 	$L__BB1_1;
	setp.ne.s32 	%p18, %r2, 0;
	shl.b32 	%r36, %r1, 6;
	add.s32 	%r37, %r36, %r4;
	add.s32 	%r13, %r37, %r5;
	@%p18 bra 	$L__BB1_36;
	cvta.to.global.u64 	%rd12, %rd5;
	mul.wide.u32 	%rd13, %r13, 4;
	add.s64 	%rd14, %rd12, %rd13;
	st.global.f32 	[%rd14], %f128;
	st.global.f32 	[%rd14+4], %f127;
$L__BB1_36:
	ret;

}
	// .globl	tvmgen_thread_fused_nn_conv2d_kernel0
.visible .entry tvmgen_thread_fused_nn_conv2d_kernel0(
	.param .u64 .ptr .align 1 tvmgen_thread_fused_nn_conv2d_kernel0_param_0,
	.param .u64 .ptr .align 1 tvmgen_thread_fused_nn_conv2d_kernel0_param_1,
	.param .u64 .ptr .align 1 tvmgen_thread_fused_nn_conv2d_kernel0_param_2,
	.param .u64 .ptr .align 1 tvmgen_thread_fused_nn_conv2d_kernel0_param_3,
	.param .u64 .ptr .align 1 tvmgen_thread_fused_nn_conv2d_kernel0_param_4
)
.maxntid 16
{
	.reg .pred 	%p<12>;
	.reg .b32 	%r<60>;
	.reg .b32 	%f<116>;
	.reg .b64 	%rd<19>;
	// demoted variable
	.shared .align 4 .b8 _ZZ37tvmgen_thread_fused_nn_conv2d_kernel0E18PaddedInput_shared[96];
	// demoted variable
	.shared .align 4 .b8 _ZZ37tvmgen_thread_fused_nn_conv2d_kernel0E19placeholder_shared1[1024];
	// demoted variable
	.shared .align 4 .b8 _ZZ37tvmgen_thread_fused_nn_conv2d_kernel0E19placeholder_shared2[1024];
	ld.param.u64 	%rd6, [tvmgen_thread_fused_nn_conv2d_kernel0_param_0];
	ld.param.u64 	%rd7, [tvmgen_thread_fused_nn_conv2d_kernel0_param_1];
	ld.param.u64 	%rd4, [tvmgen_thread_fused_nn_conv2d_kernel0_param_2];
	ld.param.u64 	%rd8, [tvmgen_thread_fused_nn_conv2d_kernel0_param_3];
	ld.param.u64 	%rd5, [tvmgen_thread_fused_nn_conv2d_kernel0_param_4];
	cvta.to.global.u64 	%rd1, %rd8;
	cvta.to.global.u64 	%rd2, %rd7;
	cvta.to.global.u64 	%rd3, %rd6;
	mov.u32 	%r1, %ctaid.z;
	mul.lo.s32 	%r24, %r1, 160;
	mov.u32 	%r2, %tid.y;
	shl.b32 	%r25, %r2, 2;
	mov.u32 	%r26, %tid.x;
	or.b32  	%r27, %r24, %r26;
	add.s32 	%r3, %r27, %r25;
	add.s32 	%r28, %r25, %r26;
	shl.b32 	%r29, %r28, 2;
	mov.u32 	%r30, _ZZ37tvmgen_thread_fused_nn_conv2d_kernel0E18PaddedInput_shared;
	add.s32 	%r4, %r30, %r29;
	shl.b32 	%r31, %r2, 3;
	shl.b32 	%r5, %r26, 1;
	add.s32 	%r32, %r31, %r5;
	and.b32  	%r33, %r32, 240;
	and.b32  	%r34, %r28, 7;
	or.b32  	%r35, %r34, %r33;
	shl.b32 	%r36, %r2, 5;
	shl.b32 	%r37, %r26, 3;
	add.s32 	%r38, %r36, %r37;
	and.b32  	%r39, %r38, 960;
	mov.u32 	%r40, %ctaid.x;
	shl.b32 	%r6, %r40, 3;
	add.s32 	%r41, %r39, %r6;
	or.b32  	%r7, %r41, %r34;
	shl.b32 	%r42, %r35, 2;
	mov.u32 	%r43, _ZZ37tvmgen_thread_fused_nn_conv2d_kernel0E19placeholder_shared1;
	add.s32 	%r8, %r43, %r42;
	mov.u32 	%r44, _ZZ37tvmgen_thread_fused_nn_conv2d_kernel0E19placeholder_shared2;
	add.s32 	%r9, %r44, %r42;
	or.b32  	%r45, %r37, 128;
	add.s32 	%r10, %r44, %r45;
	add.s32 	%r11, %r43, %r45;
	mov.b32 	%r55, 0;
	mov.f32 	%f97, 0f00000000;
	mov.f32 	%f98, %f97;
	mov.f32 	%f99, %f97;
	mov.f32 	%f100, %f97;
$L__BB2_1:
	bar.sync 	0;
	shl.b32 	%r48, %r55, 4;
	add.s32 	%r49, %r3, %r48;
	mul.wide.u32 	%rd9, %r49, 4;
	add.s64 	%rd10, %rd3, %rd9;
	ld.global.nc.f32 	%f53, [%rd10];
	st.shared.f32 	[%r4], %f53;
	shl.b32 	%r50, %r55, 10;
	add.s32 	%r51, %r7, %r50;
	mul.wide.u32 	%rd11, %r51, 4;
	add.s64 	%rd12, %rd2, %rd11;
	ld.global.nc.f32 	%f54, [%rd12];
	st.shared.f32 	[%r8], %f54;
	add.s64 	%rd13, %rd1, %rd11;
	ld.global.nc.f32 	%f55, [%rd13];
	st.shared.f32 	[%r9], %f55;
	ld.global.nc.f32 	%f56, [%rd12+512];
	st.shared.f32 	[%r8+128], %f56;
	ld.global.nc.f32 	%f57, [%rd13+512];
	st.shared.f32 	[%r9+128], %f57;
	ld.global.nc.f32 	%f58, [%rd12+1024];
	st.shared.f32 	[%r8+256], %f58;
	ld.global.nc.f32 	%f59, [%rd13+1024];
	st.shared.f32 	[%r9+256], %f59;
	ld.global.nc.f32 	%f60, [%rd12+1536];
	st.shared.f32 	[%r8+384], %f60;
	ld.global.nc.f32 	%f61, [%rd13+1536];
	st.shared.f32 	[%r9+384], %f61;
	ld.global.nc.f32 	%f62, [%rd12+2048];
	st.shared.f32 	[%r8+512], %f62;
	ld.global.nc.f32 	%f63, [%rd13+2048];
	st.shared.f32 	[%r9+512], %f63;
	ld.global.nc.f32 	%f64, [%rd12+2560];
	st.shared.f32 	[%r8+640], %f64;
	ld.global.nc.f32 	%f65, [%rd13+2560];
	st.shared.f32 	[%r9+640], %f65;
	ld.global.nc.f32 	%f66, [%rd12+3072];
	st.shared.f32 	[%r8+768], %f66;
	ld.global.nc.f32 	%f67, [%rd13+3072];
	st.shared.f32 	[%r9+768], %f67;
	ld.global.nc.f32 	%f68, [%rd12+3584];
	st.shared.f32 	[%r8+896], %f68;
	ld.global.nc.f32 	%f69, [%rd13+3584];
	st.shared.f32 	[%r9+896], %f69;
	bar.sync 	0;
	add.s32 	%r58, %r30, 8;
	mov.b32 	%r59, 8;
	mov.u32 	%r56, %r11;
	mov.u32 	%r57, %r10;
$L__BB2_2:
	setp.ne.s32 	%p1, %r2, 0;
	@%p1 bra 	$L__BB2_4;
	ld.shared.f32 	%f96, [%r58+-8];
$L__BB2_4:
	setp.ne.s32 	%p2, %r2, 0;
	@%p2 bra 	$L__BB2_6;
	ld.shared.f32 	%f70, [%r57+-124];
	ld.shared.f32 	%f71, [%r56+-124];
	ld.shared.f32 	%f72, [%r57+-128];
	ld.shared.f32 	%f73, [%r56+-128];
	fma.rn.f32 	%f98, %f96, %f73, %f98;
	fma.rn.f32 	%f100, %f96, %f72, %f100;
	fma.rn.f32 	%f97, %f96, %f71, %f97;
	fma.rn.f32 	%f99, %f96, %f70, %f99;
$L__BB2_6:
	setp.ne.s32 	%p3, %r2, 0;
	@%p3 bra 	$L__BB2_8;
	ld.shared.f32 	%f96, [%r58+-4];
$L__BB2_8:
	setp.ne.s32 	%p4, %r2, 0;
	@%p4 bra 	$L__BB2_10;
	ld.shared.f32 	%f74, [%r57+-60];
	ld.shared.f32 	%f75, [%r56+-60];
	ld.shared.f32 	%f76, [%r57+-64];
	ld.shared.f32 	%f77, [%r56+-64];
	fma.rn.f32 	%f98, %f96, %f77, %f98;
	fma.rn.f32 	%f100, %f96, %f76, %f100;
	fma.rn.f32 	%f97, %f96, %f75, %f97;
	fma.rn.f32 	%f99, %f96, %f74, %f99;
$L__BB2_10:
	setp.ne.s32 	%p5, %r2, 0;
	@%p5 bra 	$L__BB2_12;
	ld.shared.f32 	%f96, [%r58];
$L__BB2_12:
	setp.ne.s32 	%p6, %r2, 0;
	@%p6 bra 	$L__BB2_14;
	ld.shared.f32 	%f78, [%r57+4];
	ld.shared.f32 	%f79, [%r56+4];
	ld.shared.f32 	%f80, [%r57];
	ld.shared.f32 	%f81, [%r56];
	fma.rn.f32 	%f98, %f96, %f81, %f98;
	fma.rn.f32 	%f100, %f96, %f80, %f100;
	fma.rn.f32 	%f97, %f96, %f79, %f97;
	fma.rn.f32 	%f99, %f96, %f78, %f99;
$L__BB2_14:
	setp.ne.s32 	%p7, %r2, 0;
	@%p7 bra 	$L__BB2_16;
	ld.shared.f32 	%f96, [%r58+4];
$L__BB2_16:
	setp.ne.s32 	%p8, %r2, 0;
	@%p8 bra 	$L__BB2_18;
	ld.shared.f32 	%f82, [%r57+68];
	ld.shared.f32 	%f83, [%r56+68];
	ld.shared.f32 	%f84, [%r57+64];
	ld.shared.f32 	%f85, [%r56+64];
	fma.rn.f32 	%f98, %f96, %f85, %f98;
	fma.rn.f32 	%f100, %f96, %f84, %f100;
	fma.rn.f32 	%f97, %f96, %f83, %f97;
	fma.rn.f32 	%f99, %f96, %f82, %f99;
$L__BB2_18:
	add.s32 	%r59, %r59, 16;
	add.s32 	%r58, %r58, 16;
	add.s32 	%r57, %r57, 256;
	add.s32 	%r56, %r56, 256;
	setp.ne.s32 	%p9, %r59, 72;
	@%p9 bra 	$L__BB2_2;
	add.s32 	%r55, %r55, 1;
	setp.ne.s32 	%p10, %r55, 10;
	@%p10 bra 	$L__BB2_1;
	setp.ne.s32 	%p11, %r2, 0;
	shl.b32 	%r53, %r1, 6;
	add.s32 	%r54, %r53, %r6;
	add.s32 	%r22, %r54, %r5;
	@%p11 bra 	$L__BB2_22;
	cvta.to.global.u64 	%rd14, %rd4;
	mul.wide.u32 	%rd15, %r22, 4;
	add.s64 	%rd16, %rd14, %rd15;
	st.global.f32 	[%rd16], %f98;
	cvta.to.global.u64 	%rd17, %rd5;
	add.s64 	%rd18, %rd17, %rd15;
	st.global.f32 	[%rd18], %f100;
	st.global.f32 	[%rd16+4], %f97;
	st.global.f32 	[%rd18+4], %f99;
$L__BB2_22:
	ret;

}
	// .globl	mmult_kernel0
.visible .entry mmult_kernel0(
	.param .u64 .ptr .align 1 mmult_kernel0_param_0,
	.param .u64 .ptr .align 1 mmult_kernel0_param_1,
	.param .u64 .ptr .align 1 mmult_kernel0_param_2
)
.maxntid 512
{
	.reg .pred 	%p<5>;
	.reg .b32 	%r<31>;
	.reg .b32 	%f<43>;
	.reg .b64 	%rd<24>;

	ld.param.u64 	%rd7, [mmult_kernel0_param_0];
	ld.param.u64 	%rd8, [mmult_kernel0_param_1];
	ld.param.u64 	%rd9, [mmult_kernel0_param_2];
	cvta.to.global.u64 	%rd10, %rd9;
	cvta.to.global.u64 	%rd1, %rd8;
	cvta.to.global.u64 	%rd2, %rd7;
	mov.u32 	%r13, %ctaid.x;
	shl.b32 	%r14, %r13, 7;
	mov.u32 	%r15, %tid.y;
	add.s32 	%r1, %r14, %r15;
	shl.b32 	%r16, %r13, 13;
	shl.b32 	%r17, %r15, 6;
	mov.u32 	%r18, %tid.x;
	or.b32  	%r19, %r16, %r18;
	add.s32 	%r2, %r19, %r17;
	mul.lo.s32 	%r20, %r13, 20480;
	mad.lo.s32 	%r3, %r15, 160, %r20;
	mul.wide.u32 	%rd11, %r18, 4;
	add.s64 	%rd12, %rd11, %rd10;
	add.s64 	%rd3, %rd12, 42752;
	mov.b32 	%r28, 0;
	cvt.u64.u32 	%rd16, %r2;
$L__BB3_1:
	shl.b32 	%r21, %r28, 3;
	add.s32 	%r5, %r1, %r21;
	setp.gt.u32 	%p1, %r5, 5328;
	@%p1 bra 	$L__BB3_3;
	shl.b32 	%r22, %r28, 9;
	add.s32 	%r23, %r2, %r22;
	mul.wide.u32 	%rd13, %r23, 4;
	add.s64 	%rd14, %rd2, %rd13;
	mov.b32 	%r24, 0;
	st.global.u32 	[%rd14], %r24;
	cvt.u64.u32 	%rd15, %r22;
	add.s64 	%rd17, %rd16, %rd15;
	shl.b64 	%rd18, %rd17, 2;
	add.s64 	%rd19, %rd2, %rd18;
	st.global.u32 	[%rd19+1364224], %r24;
$L__BB3_3:
	mad.lo.s32 	%r29, %r28, 1280, %r3;
	shl.b32 	%r26, %r28, 9;
	add.s32 	%r27, %r2, %r26;
	mul.wide.u32 	%rd20, %r27, 4;
	add.s64 	%rd4, %rd2, %rd20;
	mov.b32 	%r30, 0;
	mov.u64 	%rd23, %rd3;
$L__BB3_4:
	setp.gt.u32 	%p2, %r5, 5328;
	@%p2 bra 	$L__BB3_6;
	ld.global.f32 	%f1, [%rd4];
	mul.wide.u32 	%rd21, %r29, 4;
	add.s64 	%rd22, %rd1, %rd21;
	ld.global.nc.f32 	%f2, [%rd22];
	ld.global.nc.f32 	%f3, [%rd23+-42752];
	fma.rn.f32 	%f4, %f2, %f3, %f1;
	ld.global.f32 	%f5, [%rd4+1364224];
	ld.global.nc.f32 	%f6, [%rd23+-1792];
	fma.rn.f32 	%f7, %f2, %f6, %f5;
	ld.global.nc.f32 	%f8, [%rd22+4];
	ld.global.nc.f32 	%f9, [%rd23+-42496];
	fma.rn.f32 	%f10, %f8, %f9, %f4;
	ld.global.nc.f32 	%f11, [%rd23+-1536];
	fma.rn.f32 	%f12, %f8, %f11, %f7;
	ld.global.nc.f32 	%f13, [%rd22+8];
	ld.global.nc.f32 	%f14, [%rd23+-42240];
	fma.rn.f32 	%f15, %f13, %f14, %f10;
	ld.global.nc.f32 	%f16, [%rd23+-1280];
	fma.rn.f32 	%f17, %f13, %f16, %f12;
	ld.global.nc.f32 	%f18, [%rd22+12];
	ld.global.nc.f32 	%f19, [%rd23+-41984];
	fma.rn.f32 	%f20, %f18, %f19, %f15;
	ld.global.nc.f32 	%f21, [%rd23+-1024];
	fma.rn.f32 	%f22, %f18, %f21, %f17;
	ld.global.nc.f32 	%f23, [%rd22+16];
	ld.global.nc.f32 	%f24, [%rd23+-41728];
	fma.rn.f32 	%f25, %f23, %f24, %f20;
	ld.global.nc.f32 	%f26, [%rd23+-768];
	fma.rn.f32 	%f27, %f23, %f26, %f22;
	ld.global.nc.f32 	%f28, [%rd22+20];
	ld.global.nc.f32 	%f29, [%rd23+-41472];
	fma.rn.f32 	%f30, %f28, %f29, %f25;
	ld.global.nc.f32 	%f31, [%rd23+-512];
	fma.rn.f32 	%f32, %f28, %f31, %f27;
	ld.global.nc.f32 	%f33, [%rd22+24];
	ld.global.nc.f32 	%f34, [%rd23+-41216];
	fma.rn.f32 	%f35, %f33, %f34, %f30;
	ld.global.nc.f32 	%f36, [%rd23+-256];
	fma.rn.f32 	%f37, %f33, %f36, %f32;
	ld.global.nc.f32 	%f38, [%rd22+28];
	ld.global.nc.f32 	%f39, [%rd23+-40960];
	fma.rn.f32 	%f40, %f38, %f39, %f35;
	st.global.f32 	[%rd4], %f40;
	ld.global.nc.f32 	%f41, [%rd23];
	fma.rn.f32 	%f42, %f38, %f41, %f37;
	st.global.f32 	[%rd4+1364224], %f42;
$L__BB3_6:
	add.s32 	%r30, %r30, 8;
	add.s32 	%r29, %r29, 8;
	add.s64 	%rd23, %rd23, 2048;
	setp.ne.s32 	%p3, %r30, 160;
	@%p3 bra 	$L__BB3_4;
	add.s32 	%r28, %r28, 1;
	setp.ne.s32 	%p4, %r28, 16;
	@%p4 bra 	$L__BB3_1;
	ret;

}


// ===== COMPILED SASS (sm_100) =====

	.target	sm_100

	.elftype	@"ET_EXEC"


//--------------------- .note.nv.tkinfo           --------------------------
	.section	.note.nv.tkinfo,"",@"SHT_NOTE"
	.sectionflags	@"SHF_NOTE_NV_TKINFO"
	.tkinfo
        /*0018*/ 	.word	0x00000002
        /*0030*/ 	.string	""
        /*0030*/ 	.string	"ptxas"
        /*0030*/ 	.string	"Cuda compilation tools, release 13.0, V13.0.88"
        /*0030*/ 	.string	"Build cuda_13.0.r13.0/compiler.36424714_0"
        /*0030*/ 	.string	"-arch sm_100 -m 64 "



//--------------------- .note.nv.cuinfo           --------------------------
	.section	.note.nv.cuinfo,"",@"SHT_NOTE"
	.sectionflags	@"SHF_NOTE_NV_CUINFO"
        /*0018*/ 	.short	0x0002
        /*001a*/ 	.short	0x0064
        /*001c*/ 	.short	0x0082
	.zero		2


//--------------------- .nv.info                  --------------------------
	.section	.nv.info,"",@"SHT_CUDA_INFO"
	.align	4


	//----- nvinfo : EIATTR_REGCOUNT
	.align		4
        /*0000*/ 	.byte	0x04, 0x2f
        /*0002*/ 	.short	(.L_1 - .L_0)
	.align		4
.L_0:
        /*0004*/ 	.word	index@(tvmgen_default_fused_concatenate_kernel0)
        /*0008*/ 	.word	0x00000012


	//----- nvinfo : EIATTR_FRAME_SIZE
	.align		4
.L_1:
        /*000c*/ 	.byte	0x04, 0x11
        /*000e*/ 	.short	(.L_3 - .L_2)
	.align		4
.L_2:
        /*0010*/ 	.word	index@(tvmgen_default_fused_concatenate_kernel0)
        /*0014*/ 	.word	0x00000000


	//----- nvinfo : EIATTR_REGCOUNT
	.align		4
.L_3:
        /*0018*/ 	.byte	0x04, 0x2f
        /*001a*/ 	.short	(.L_5 - .L_4)
	.align		4
.L_4:
        /*001c*/ 	.word	index@(tvmgen_default_fused_nn_conv2d_kernel0)
        /*0020*/ 	.word	0x00000037


	//----- nvinfo : EIATTR_FRAME_SIZE
	.align		4
.L_5:
        /*0024*/ 	.byte	0x04, 0x11
        /*0026*/ 	.short	(.L_7 - .L_6)
	.align		4
.L_6:
        /*0028*/ 	.word	index@(tvmgen_default_fused_nn_conv2d_kernel0)
        /*002c*/ 	.word	0x00000000


	//----- nvinfo : EIATTR_REGCOUNT
	.align		4
.L_7:
        /*0030*/ 	.byte	0x04, 0x2f
        /*0032*/ 	.short	(.L_9 - .L_8)
	.align		4
.L_8:
        /*0034*/ 	.word	index@(tvmgen_thread_fused_nn_conv2d_kernel0)
        /*0038*/ 	.word	0x00000039


	//----- nvinfo : EIATTR_FRAME_SIZE
	.align		4
.L_9:
        /*003c*/ 	.byte	0x04, 0x11
        /*003e*/ 	.short	(.L_11 - .L_10)
	.align		4
.L_10:
        /*0040*/ 	.word	index@(tvmgen_thread_fused_nn_conv2d_kernel0)
        /*0044*/ 	.word	0x00000000


	//----- nvinfo : EIATTR_REGCOUNT
	.align		4
.L_11:
        /*0048*/ 	.byte	0x04, 0x2f
        /*004a*/ 	.short	(.L_13 - .L_12)
	.align		4
.L_12:
        /*004c*/ 	.word	index@(mmult_kernel0)
        /*0050*/ 	.word	0x00000020


	//----- nvinfo : EIATTR_FRAME_SIZE
	.align		4
.L_13:
        /*0054*/ 	.byte	0x04, 0x11
        /*0056*/ 	.short	(.L_15 - .L_14)
	.align		4
.L_14:
        /*0058*/ 	.word	index@(mmult_kernel0)
        /*005c*/ 	.word	0x00000000


	//----- nvinfo : EIATTR_MIN_STACK_SIZE
	.align		4
.L_15:
        /*0060*/ 	.byte	0x04, 0x12
        /*0062*/ 	.short	(.L_17 - .L_16)
	.align		4
.L_16:
        /*0064*/ 	.word	index@(mmult_kernel0)
        /*0068*/ 	.word	0x00000000


	//----- nvinfo : EIATTR_MIN_STACK_SIZE
	.align		4
.L_17:
        /*006c*/ 	.byte	0x04, 0x12
        /*006e*/ 	.short	(.L_19 - .L_18)
	.align		4
.L_18:
        /*0070*/ 	.word	index@(tvmgen_thread_fused_nn_conv2d_kernel0)
        /*0074*/ 	.word	0x00000000


	//----- nvinfo : EIATTR_MIN_STACK_SIZE
	.align		4
.L_19:
        /*0078*/ 	.byte	0x04, 0x12
        /*007a*/ 	.short	(.L_21 - .L_20)
	.align		4
.L_20:
        /*007c*/ 	.word	index@(tvmgen_default_fused_nn_conv2d_kernel0)
        /*0080*/ 	.word	0x00000000


	//----- nvinfo : EIATTR_MIN_STACK_SIZE
	.align		4
.L_21:
        /*0084*/ 	.byte	0x04, 0x12
        /*0086*/ 	.short	(.L_23 - .L_22)
	.align		4
.L_22:
        /*0088*/ 	.word	index@(tvmgen_default_fused_concatenate_kernel0)
        /*008c*/ 	.word	0x00000000
.L_23:


//--------------------- .nv.compat                --------------------------
	.section	.nv.compat,"",@"SHT_CUDA_COMPAT_INFO"
	.align	4
        /*0000*/ 	.byte	0x02, 0x09, 0x00, 0x00, 0x02, 0x02, 0x01, 0x00, 0x02, 0x05, 0x05, 0x00, 0x03, 0x07, 0x01, 0x01
        /*0010*/ 	.byte	0x02, 0x03, 0x00, 0x00, 0x02, 0x06, 0x01, 0x00, 0x04, 0x0b, 0x08, 0x00, 0x09, 0x00, 0x00, 0x00
        /*0020*/ 	.byte	0x00, 0x00, 0x00, 0x00


//--------------------- .nv.info.mmult_kernel0    --------------------------
	.section	.nv.info.mmult_kernel0,"",@"SHT_CUDA_INFO"
	.sectionflags	@""
	.align	4


	//----- nvinfo : EIATTR_CUDA_API_VERSION
	.align		4
        /*0000*/ 	.byte	0x04, 0x37
        /*0002*/ 	.short	(.L_25 - .L_24)
.L_24:
        /*0004*/ 	.word	0x00000082


	//----- nvinfo : EIATTR_KPARAM_INFO
	.align		4
.L_25:
        /*0008*/ 	.byte	0x04, 0x17
        /*000a*/ 	.short	(.L_27 - .L_26)
.L_26:
        /*000c*/ 	.word	0x00000000
        /*0010*/ 	.short	0x0002
        /*0012*/ 	.short	0x0010
        /*0014*/ 	.byte	0x00, 0xf5, 0x21, 0x00


	//----- nvinfo : EIATTR_KPARAM_INFO
	.align		4
.L_27:
        /*0018*/ 	.byte	0x04, 0x17
        /*001a*/ 	.short	(.L_29 - .L_28)
.L_28:
        /*001c*/ 	.word	0x00000000
        /*0020*/ 	.short	0x0001
        /*0022*/ 	.short	0x0008
        /*0024*/ 	.byte	0x00, 0xf5, 0x21, 0x00


	//----- nvinfo : EIATTR_KPARAM_INFO
	.align		4
.L_29:
        /*0028*/ 	.byte	0x04, 0x17
        /*002a*/ 	.short	(.L_31 - .L_30)
.L_30:
        /*002c*/ 	.word	0x00000000
        /*0030*/ 	.short	0x0000
        /*0032*/ 	.short	0x0000
        /*0034*/ 	.byte	0x00, 0xf5, 0x21, 0x00


	//----- nvinfo : EIATTR_SPARSE_MMA_MASK
	.align		4
.L_31:
        /*0038*/ 	.byte	0x03, 0x50
        /*003a*/ 	.short	0x0000


	//----- nvinfo : EIATTR_MAXREG_COUNT
	.align		4
        /*003c*/ 	.byte	0x03, 0x1b
        /*003e*/ 	.short	0x0080


	//----- nvinfo : EIATTR_MERCURY_ISA_VERSION
	.align		4
        /*0040*/ 	.byte	0x03, 0x5f
        /*0042*/ 	.short	0x0101


	//----- nvinfo : EIATTR_VRC_CTA_INIT_COUNT
	.align		4
        /*0044*/ 	.byte	0x02, 0x4a
	.zero		1
	.zero		1


	//----- nvinfo : EIATTR_EXIT_INSTR_OFFSETS
	.align		4
        /*0048*/ 	.byte	0x04, 0x1c
        /*004a*/ 	.short	(.L_33 - .L_32)


	//   ....[0]....
.L_32:
        /*004c*/ 	.word	0x00000600


	//----- nvinfo : EIATTR_MAX_THREADS
	.align		4
.L_33:
        /*0050*/ 	.byte	0x04, 0x05
        /*0052*/ 	.short	(.L_35 - .L_34)
.L_34:
        /*0054*/ 	.word	0x00000200
        /*0058*/ 	.word	0x00000001
        /*005c*/ 	.word	0x00000001


	//----- nvinfo : EIATTR_CRS_STACK_SIZE
	.align		4
.L_35:
        /*0060*/ 	.byte	0x04, 0x1e
        /*0062*/ 	.short	(.L_37 - .L_36)
.L_36:
        /*0064*/ 	.word	0x00000000


	//----- nvinfo : EIATTR_CBANK_PARAM_SIZE
	.align		4
.L_37:
        /*0068*/ 	.byte	0x03, 0x19
        /*006a*/ 	.short	0x0018


	//----- nvinfo : EIATTR_PARAM_CBANK
	.align		4
        /*006c*/ 	.byte	0x04, 0x0a
        /*006e*/ 	.short	(.L_39 - .L_38)
	.align		4
.L_38:
        /*0070*/ 	.word	index@(.nv.constant0.mmult_kernel0)
        /*0074*/ 	.short	0x0380
        /*0076*/ 	.short	0x0018


	//----- nvinfo : EIATTR_SW_WAR
	.align		4
.L_39:
        /*0078*/ 	.byte	0x04, 0x36
        /*007a*/ 	.short	(.L_41 - .L_40)
.L_40:
        /*007c*/ 	.word	0x00000008
.L_41:


//--------------------- .nv.info.tvmgen_thread_fused_nn_conv2d_kernel0 --------------------------
	.section	.nv.info.tvmgen_thread_fused_nn_conv2d_kernel0,"",@"SHT_CUDA_INFO"
	.sectionflags	@""
	.align	4


	//----- nvinfo : EIATTR_CUDA_API_VERSION
	.align		4
        /*0000*/ 	.byte	0x04, 0x37
        /*0002*/ 	.short	(.L_43 - .L_42)
.L_42:
        /*0004*/ 	.word	0x00000082


	//----- nvinfo : EIATTR_KPARAM_INFO
	.align		4
.L_43:
        /*0008*/ 	.byte	0x04, 0x17
        /*000a*/ 	.short	(.L_45 - .L_44)
.L_44:
        /*000c*/ 	.word	0x00000000
        /*0010*/ 	.short	0x0004
        /*0012*/ 	.short	0x0020
        /*0014*/ 	.byte	0x00, 0xf5, 0x21, 0x00


	//----- nvinfo : EIATTR_KPARAM_INFO
	.align		4
.L_45:
        /*0018*/ 	.byte	0x04, 0x17
        /*001a*/ 	.short	(.L_47 - .L_46)
.L_46:
        /*001c*/ 	.word	0x00000000
        /*0020*/ 	.short	0x0003
        /*0022*/ 	.short	0x0018
        /*0024*/ 	.byte	0x00, 0xf5, 0x21, 0x00


	//----- nvinfo : EIATTR_KPARAM_INFO
	.align		4
.L_47:
        /*0028*/ 	.byte	0x04, 0x17
        /*002a*/ 	.short	(.L_49 - .L_48)
.L_48:
        /*002c*/ 	.word	0x00000000
        /*0030*/ 	.short	0x0002
        /*0032*/ 	.short	0x0010
        /*0034*/ 	.byte	0x00, 0xf5, 0x21, 0x00


	//----- nvinfo : EIATTR_KPARAM_INFO
	.align		4
.L_49:
        /*0038*/ 	.byte	0x04, 0x17
        /*003a*/ 	.short	(.L_51 - .L_50)
.L_50:
        /*003c*/ 	.word	0x00000000
        /*0040*/ 	.short	0x0001
        /*0042*/ 	.short	0x0008
        /*0044*/ 	.byte	0x00, 0xf5, 0x21, 0x00


	//----- nvinfo : EIATTR_KPARAM_INFO
	.align		4
.L_51:
        /*0048*/ 	.byte	0x04, 0x17
        /*004a*/ 	.short	(.L_53 - .L_52)
.L_52:
        /*004c*/ 	.word	0x00000000
        /*0050*/ 	.short	0x0000
        /*0052*/ 	.short	0x0000
        /*0054*/ 	.byte	0x00, 0xf5, 0x21, 0x00


	//----- nvinfo : EIATTR_SPARSE_MMA_MASK
	.align		4
.L_53:
        /*0058*/ 	.byte	0x03, 0x50
        /*005a*/ 	.short	0x0000


	//----- nvinfo : EIATTR_MAXREG_COUNT
	.align		4
        /*005c*/ 	.byte	0x03, 0x1b
        /*005e*/ 	.short	0x00ff


	//----- nvinfo : EIATTR_NUM_BARRIERS
	.align		4
        /*0060*/ 	.byte	0x02, 0x4c
        /*0062*/ 	.byte	0x01
	.zero		1


	//----- nvinfo : EIATTR_MERCURY_ISA_VERSION
	.align		4
        /*0064*/ 	.byte	0x03, 0x5f
        /*0066*/ 	.short	0x0101


	//----- nvinfo : EIATTR_VRC_CTA_INIT_COUNT
	.align		4
        /*0068*/ 	.byte	0x02, 0x4a
	.zero		1
	.zero		1


	//----- nvinfo : EIATTR_EXIT_INSTR_OFFSETS
	.align		4
        /*006c*/ 	.byte	0x04, 0x1c
        /*006e*/ 	.short	(.L_55 - .L_54)


	//   ....[0]....
.L_54:
        /*0070*/ 	.word	0x00000ea0


	//   ....[1]....
        /*0074*/ 	.word	0x00000f30


	//----- nvinfo : EIATTR_MAX_THREADS
	.align		4
.L_55:
        /*0078*/ 	.byte	0x04, 0x05
        /*007a*/ 	.short	(.L_57 - .L_56)
.L_56:
        /*007c*/ 	.word	0x00000010
        /*0080*/ 	.word	0x00000001
        /*0084*/ 	.word	0x00000001


	//----- nvinfo : EIATTR_CRS_STACK_SIZE
	.align		4
.L_57:
        /*0088*/ 	.byte	0x04, 0x1e
        /*008a*/ 	.short	(.L_59 - .L_58)
.L_58:
        /*008c*/ 	.word	0x00000000


	//----- nvinfo : EIATTR_CBANK_PARAM_SIZE
	.align		4
.L_59:
        /*0090*/ 	.byte	0x03, 0x19
        /*0092*/ 	.short	0x0028


	//----- nvinfo : EIATTR_PARAM_CBANK
	.align		4
        /*0094*/ 	.byte	0x04, 0x0a
        /*0096*/ 	.short	(.L_61 - .L_60)
	.align		4
.L_60:
        /*0098*/ 	.word	index@(.nv.constant0.tvmgen_thread_fused_nn_conv2d_kernel0)
        /*009c*/ 	.short	0x0380
        /*009e*/ 	.short	0x0028


	//----- nvinfo : EIATTR_SW_WAR
	.align		4
.L_61:
        /*00a0*/ 	.byte	0x04, 0x36
        /*00a2*/ 	.short	(.L_63 - .L_62)
.L_62:
        /*00a4*/ 	.word	0x00000008
.L_63:


//--------------------- .nv.info.tvmgen_default_fused_nn_conv2d_kernel0 --------------------------
	.section	.nv.info.tvmgen_default_fused_nn_conv2d_kernel0,"",@"SHT_CUDA_INFO"
	.sectionflags	@""
	.align	4


	//----- nvinfo : EIATTR_CUDA_API_VERSION
	.align		4
        /*0000*/ 	.byte	0x04, 0x37
        /*0002*/ 	.short	(.L_65 - .L_64)
.L_64:
        /*0004*/ 	.word	0x00000082


	//----- nvinfo : EIATTR_KPARAM_INFO
	.align		4
.L_65:
        /*0008*/ 	.byte	0x04, 0x17
        /*000a*/ 	.short	(.L_67 - .L_66)
.L_66:
        /*000c*/ 	.word	0x00000000
        /*0010*/ 	.short	0x0002
        /*0012*/ 	.short	0x0010
        /*0014*/ 	.byte	0x00, 0xf5, 0x21, 0x00


	//----- nvinfo : EIATTR_KPARAM_INFO
	.align		4
.L_67:
        /*0018*/ 	.byte	0x04, 0x17
        /*001a*/ 	.short	(.L_69 - .L_68)
.L_68:
        /*001c*/ 	.word	0x00000000
        /*0020*/ 	.short	0x0001
        /*0022*/ 	.short	0x0008
        /*0024*/ 	.byte	0x00, 0xf5, 0x21, 0x00


	//----- nvinfo : EIATTR_KPARAM_INFO
	.align		4
.L_69:
        /*0028*/ 	.byte	0x04, 0x17
        /*002a*/ 	.short	(.L_71 - .L_70)
.L_70:
        /*002c*/ 	.word	0x00000000
        /*0030*/ 	.short	0x0000
        /*0032*/ 	.short	0x0000
        /*0034*/ 	.byte	0x00, 0xf5, 0x21, 0x00


	//----- nvinfo : EIATTR_SPARSE_MMA_MASK
	.align		4
.L_71:
        /*0038*/ 	.byte	0x03, 0x50
        /*003a*/ 	.short	0x0000


	//----- nvinfo : EIATTR_MAXREG_COUNT
	.align		4
        /*003c*/ 	.byte	0x03, 0x1b
        /*003e*/ 	.short	0x00ff


	//----- nvinfo : EIATTR_NUM_BARRIERS
	.align		4
        /*0040*/ 	.byte	0x02, 0x4c
        /*0042*/ 	.byte	0x01
	.zero		1


	//----- nvinfo : EIATTR_MERCURY_ISA_VERSION
	.align		4
        /*0044*/ 	.byte	0x03, 0x5f
        /*0046*/ 	.short	0x0101


	//----- nvinfo : EIATTR_VRC_CTA_INIT_COUNT
	.align		4
        /*0048*/ 	.byte	0x02, 0x4a
	.zero		1
	.zero		1


	//----- nvinfo : EIATTR_EXIT_INSTR_OFFSETS
	.align		4
        /*004c*/ 	.byte	0x04, 0x1c
        /*004e*/ 	.short	(.L_73 - .L_72)


	//   ....[0]....
.L_72:
        /*0050*/ 	.word	0x00000aa0


	//   ....[1]....
        /*0054*/ 	.word	0x00000af0


	//----- nvinfo : EIATTR_MAX_THREADS
	.align		4
.L_73:
        /*0058*/ 	.byte	0x04, 0x05
        /*005a*/ 	.short	(.L_75 - .L_74)
.L_74:
        /*005c*/ 	.word	0x00000010
        /*0060*/ 	.word	0x00000001
        /*0064*/ 	.word	0x00000001


	//----- nvinfo : EIATTR_CBANK_PARAM_SIZE
	.align		4
.L_75:
        /*0068*/ 	.byte	0x03, 0x19
        /*006a*/ 	.short	0x0018


	//----- nvinfo : EIATTR_PARAM_CBANK
	.align		4
        /*006c*/ 	.byte	0x04, 0x0a
        /*006e*/ 	.short	(.L_77 - .L_76)
	.align		4
.L_76:
        /*0070*/ 	.word	index@(.nv.constant0.tvmgen_default_fused_nn_conv2d_kernel0)
        /*0074*/ 	.short	0x0380
        /*0076*/ 	.short	0x0018


	//----- nvinfo : EIATTR_SW_WAR
	.align		4
.L_77:
        /*0078*/ 	.byte	0x04, 0x36
        /*007a*/ 	.short	(.L_79 - .L_78)
.L_78:
        /*007c*/ 	.word	0x00000008
.L_79:


//--------------------- .nv.info.tvmgen_default_fused_concatenate_kernel0 --------------------------
	.section	.nv.info.tvmgen_default_fused_concatenate_kernel0,"",@"SHT_CUDA_INFO"
	.sectionflags	@""
	.align	4


	//----- nvinfo : EIATTR_CUDA_API_VERSION
	.align		4
        /*0000*/ 	.byte	0x04, 0x37
        /*0002*/ 	.short	(.L_81 - .L_80)
.L_80:
        /*0004*/ 	.word	0x00000082


	//----- nvinfo : EIATTR_KPARAM_INFO
	.align		4
.L_81:
        /*0008*/ 	.byte	0x04, 0x17
        /*000a*/ 	.short	(.L_83 - .L_82)
.L_82:
        /*000c*/ 	.word	0x00000000
        /*0010*/ 	.short	0x0002
        /*0012*/ 	.short	0x0010
        /*0014*/ 	.byte	0x00, 0xf5, 0x21, 0x00


	//----- nvinfo : EIATTR_KPARAM_INFO
	.align		4
.L_83:
        /*0018*/ 	.byte	0x04, 0x17
        /*001a*/ 	.short	(.L_85 - .L_84)
.L_84:
        /*001c*/ 	.word	0x00000000
        /*0020*/ 	.short	0x0001
        /*0022*/ 	.short	0x0008
        /*0024*/ 	.byte	0x00, 0xf5, 0x21, 0x00


	//----- nvinfo : EIATTR_KPARAM_INFO
	.align		4
.L_85:
        /*0028*/ 	.byte	0x04, 0x17
        /*002a*/ 	.short	(.L_87 - .L_86)
.L_86:
        /*002c*/ 	.word	0x00000000
        /*0030*/ 	.short	0x0000
        /*0032*/ 	.short	0x0000
        /*0034*/ 	.byte	0x00, 0xf5, 0x21, 0x00


	//----- nvinfo : EIATTR_SPARSE_MMA_MASK
	.align		4
.L_87:
        /*0038*/ 	.byte	0x03, 0x50
        /*003a*/ 	.short	0x0000


	//----- nvinfo : EIATTR_MAXREG_COUNT
	.align		4
        /*003c*/ 	.byte	0x03, 0x1b
        /*003e*/ 	.short	0x0040


	//----- nvinfo : EIATTR_MERCURY_ISA_VERSION
	.align		4
        /*0040*/ 	.byte	0x03, 0x5f
        /*0042*/ 	.short	0x0101


	//----- nvinfo : EIATTR_VRC_CTA_INIT_COUNT
	.align		4
        /*0044*/ 	.byte	0x02, 0x4a
	.zero		1
	.zero		1


	//----- nvinfo : EIATTR_EXIT_INSTR_OFFSETS
	.align		4
        /*0048*/ 	.byte	0x04, 0x1c
        /*004a*/ 	.short	(.L_89 - .L_88)


	//   ....[0]....
.L_88:
        /*004c*/ 	.word	0x000002a0


	//   ....[1]....
        /*0050*/ 	.word	0x000002c0


	//   ....[2]....
        /*0054*/ 	.word	0x00000310


	//----- nvinfo : EIATTR_MAX_THREADS
	.align		4
.L_89:
        /*0058*/ 	.byte	0x04, 0x05
        /*005a*/ 	.short	(.L_91 - .L_90)
.L_90:
        /*005c*/ 	.word	0x00000400
        /*0060*/ 	.word	0x00000001
        /*0064*/ 	.word	0x00000001


	//----- nvinfo : EIATTR_CRS_STACK_SIZE
	.align		4
.L_91:
        /*0068*/ 	.byte	0x04, 0x1e
        /*006a*/ 	.short	(.L_93 - .L_92)
.L_92:
        /*006c*/ 	.word	0x00000000


	//----- nvinfo : EIATTR_CBANK_PARAM_SIZE
	.align		4
.L_93:
        /*0070*/ 	.byte	0x03, 0x19
        /*0072*/ 	.short	0x0018


	//----- nvinfo : EIATTR_PARAM_CBANK
	.align		4
        /*0074*/ 	.byte	0x04, 0x0a
        /*0076*/ 	.short	(.L_95 - .L_94)
	.align		4
.L_94:
        /*0078*/ 	.word	index@(.nv.constant0.tvmgen_default_fused_concatenate_kernel0)
        /*007c*/ 	.short	0x0380
        /*007e*/ 	.short	0x0018


	//----- nvinfo : EIATTR_SW_WAR
	.align		4
.L_95:
        /*0080*/ 	.byte	0x04, 0x36
        /*0082*/ 	.short	(.L_97 - .L_96)
.L_96:
        /*0084*/ 	.word	0x00000008
.L_97:


//--------------------- .nv.callgraph             --------------------------
	.section	.nv.callgraph,"",@"SHT_CUDA_CALLGRAPH"
	.align	4
	.sectionentsize	8
	.align		4
        /*0000*/ 	.word	0x00000000
	.align		4
        /*0004*/ 	.word	0xffffffff
	.align		4
        /*0008*/ 	.word	0x00000000
	.align		4
        /*000c*/ 	.word	0xfffffffe
	.align		4
        /*0010*/ 	.word	0x00000000
	.align		4
        /*0014*/ 	.word	0xfffffffd
	.align		4
        /*0018*/ 	.word	0x00000000
	.align		4
        /*001c*/ 	.word	0xfffffffc


//--------------------- .text.mmult_kernel0       --------------------------
	.section	.text.mmult_kernel0,"ax",@progbits
	.align	128
        .global         mmult_kernel0
        .type           mmult_kernel0,@function
        .size           mmult_kernel0,(.L_x_49 - mmult_kernel0)
        .other          mmult_kernel0,@"STO_CUDA_ENTRY STV_DEFAULT"
mmult_kernel0:
.text.mmult_kernel0:
[----:B------:R-:W-:Y:S01]  /*0000*/  LDC R1, c[0x0][0x37c] ;  /* 0x0000df00ff017b82 */ /* 0x000fe20000000800 */
[----:B------:R-:W0:Y:S07]  /*0010*/  S2R R10, SR_CTAID.X ;  /* 0x00000000000a7919 */ /* 0x000e2e0000002500 */
[----:B------:R-:W1:Y:S01]  /*0020*/  LDC.64 R12, c[0x0][0x390] ;  /* 0x0000e400ff0c7b82 */ /* 0x000e620000000a00 */
[----:B------:R-:W2:Y:S01]  /*0030*/  LDCU.64 UR6, c[0x0][0x358] ;  /* 0x00006b00ff0677ac */ /* 0x000ea20008000a00 */
[----:B------:R-:W1:Y:S01]  /*0040*/  S2R R11, SR_TID.X ;  /* 0x00000000000b7919 */ /* 0x000e620000002100 */
[----:B------:R-:W3:Y:S01]  /*0050*/  S2R R2, SR_TID.Y ;  /* 0x0000000000027919 */ /* 0x000ee20000002200 */
[----:B0-----:R-:W-:Y:S01]  /*0060*/  SHF.L.U32 R0, R10, 0xd, RZ ;  /* 0x0000000d0a007819 */ /* 0x001fe200000006ff */
[----:B-1----:R-:W-:-:S03]  /*0070*/  IMAD.WIDE.U32 R12, R11, 0x4, R12 ;  /* 0x000000040b0c7825 */ /* 0x002fc600078e000c */
[----:B------:R-:W-:Y:S02]  /*0080*/  LOP3.LUT R11, R0, R11, RZ, 0xfc, !PT ;  /* 0x0000000b000b7212 */ /* 0x000fe400078efcff */
[----:B---3--:R-:W-:Y:S02]  /*0090*/  LEA R10, R10, R2, 0x7 ;  /* 0x000000020a0a7211 */ /* 0x008fe400078e38ff */
[----:B------:R-:W-:Y:S02]  /*00a0*/  IADD3 R0, P0, PT, R12, 0xa700, RZ ;  /* 0x0000a7000c007810 */ /* 0x000fe40007f1e0ff */
[----:B------:R-:W-:Y:S02]  /*00b0*/  LEA R11, R2, R11, 0x6 ;  /* 0x0000000b020b7211 */ /* 0x000fe400078e30ff */
[----:B------:R-:W-:Y:S01]  /*00c0*/  IADD3.X R12, PT, PT, RZ, R13, RZ, P0, !PT ;  /* 0x0000000dff0c7210 */ /* 0x000fe200007fe4ff */
[----:B--2---:R-:W-:-:S08]  /*00d0*/  HFMA2 R13, -RZ, RZ, 0, 0 ;  /* 0x00000000ff0d7431 */ /* 0x004fd000000001ff */
.L_x_5:
[----:B0-----:R-:W0:Y:S01]  /*00e0*/  LDC.64 R4, c[0x0][0x380] ;  /* 0x0000e000ff047b82 */ /* 0x001e220000000a00 */
[C---:B------:R-:W-:Y:S01]  /*00f0*/  LEA R18, R13.reuse, R10, 0x3 ;  /* 0x0000000a0d127211 */ /* 0x040fe200078e18ff */
[----:B------:R-:W-:Y:S01]  /*0100*/  BSSY.RECONVERGENT B0, `(.L_x_0) ;  /* 0x0000012000007945 */ /* 0x000fe20003800200 */
[----:B------:R-:W-:Y:S02]  /*0110*/  LEA R7, R13, R11, 0x9 ;  /* 0x0000000b0d077211 */ /* 0x000fe400078e48ff */
[----:B------:R-:W-:Y:S02]  /*0120*/  ISETP.GT.U32.AND P0, PT, R18, 0x14d0, PT ;  /* 0x000014d01200780c */ /* 0x000fe40003f04070 */
[----:B------:R-:W-:Y:S01]  /*0130*/  MOV R14, R0 ;  /* 0x00000000000e7202 */ /* 0x000fe20000000f00 */
[----:B-1----:R-:W1:Y:S01]  /*0140*/  LDC.64 R2, c[0x0][0x388] ;  /* 0x0000e200ff027b82 */ /* 0x002e620000000a00 */
[----:B0-----:R-:W-:-:S09]  /*0150*/  IMAD.WIDE.U32 R4, R7, 0x4, R4 ;  /* 0x0000000407047825 */ /* 0x001fd200078e0004 */
[----:B------:R-:W-:Y:S05]  /*0160*/  @P0 BRA `(.L_x_1) ;  /* 0x00000000002c0947 */ /* 0x000fea0003800000 */
[----:B------:R-:W0:Y:S01]  /*0170*/  LDC.64 R6, c[0x0][0x380] ;  /* 0x0000e000ff067b82 */ /* 0x000e220000000a00 */
[----:B------:R-:W2:Y:S01]  /*0180*/  LDCU.64 UR4, c[0x0][0x380] ;  /* 0x00007000ff0477ac */ /* 0x000ea20008000a00 */
[----:B------:R-:W-:-:S04]  /*0190*/  SHF.L.U32 R8, R13, 0x9, RZ ;  /* 0x000000090d087819 */ /* 0x000fc800000006ff */
[CC--:B------:R-:W-:Y:S02]  /*01a0*/  IADD3 R15, P1, PT, R11.reuse, R8.reuse, RZ ;  /* 0x000000080b0f7210 */ /* 0x0c0fe40007f3e0ff */
[----:B------:R-:W-:Y:S02]  /*01b0*/  IADD3 R9, PT, PT, R11, R8, RZ ;  /* 0x000000080b097210 */ /* 0x000fe40007ffe0ff */
[----:B------:R-:W-:Y:S02]  /*01c0*/  IADD3.X R8, PT, PT, RZ, RZ, RZ, P1, !PT ;  /* 0x000000ffff087210 */ /* 0x000fe40000ffe4ff */
[----:B--2---:R-:W-:-:S04]  /*01d0*/  LEA R16, P1, R15, UR4, 0x2 ;  /* 0x000000040f107c11 */ /* 0x004fc8000f8210ff */
[----:B------:R-:W-:Y:S01]  /*01e0*/  LEA.HI.X R17, R15, UR5, R8, 0x2, P1 ;  /* 0x000000050f117c11 */ /* 0x000fe200088f1408 */
[----:B0-----:R-:W-:-:S05]  /*01f0*/  IMAD.WIDE.U32 R6, R9, 0x4, R6 ;  /* 0x0000000409067825 */ /* 0x001fca00078e0006 */
[----:B------:R0:W-:Y:S04]  /*0200*/  STG.E desc[UR6][R6.64], RZ ;  /* 0x000000ff06007986 */ /* 0x0001e8000c101906 */
[----:B------:R0:W-:Y:S02]  /*0210*/  STG.E desc[UR6][R16.64+0x14d100], RZ ;  /* 0x14d100ff10007986 */ /* 0x0001e4000c101906 */
.L_x_1:
[----:B------:R-:W-:Y:S05]  /*0220*/  BSYNC.RECONVERGENT B0 ;  /* 0x0000000000007941 */ /* 0x000fea0003800200 */
.L_x_0:
[----:B0-----:R-:W-:Y:S01]  /*0230*/  MOV R7, R12 ;  /* 0x0000000c00077202 */ /* 0x001fe20000000f00 */
[----:B------:R-:W-:Y:S01]  /*0240*/  IMAD R15, R18, 0xa0, RZ ;  /* 0x000000a0120f7824 */ /* 0x000fe200078e02ff */
[----:B------:R-:W-:-:S06]  /*0250*/  UMOV UR4, URZ ;  /* 0x000000ff00047c82 */ /* 0x000fcc0008000000 */
.L_x_4:
[----:B------:R-:W-:Y:S01]  /*0260*/  UIADD3 UR4, UPT, UPT, UR4, 0x8, URZ ;  /* 0x0000000804047890 */ /* 0x000fe2000fffe0ff */
[----:B------:R-:W-:Y:S01]  /*0270*/  MOV R6, R14 ;  /* 0x0000000e00067202 */ /* 0x000fe20000000f00 */
[----:B------:R-:W-:Y:S02]  /*0280*/  BSSY.RECONVERGENT B0, `(.L_x_2) ;  /* 0x0000031000007945 */ /* 0x000fe40003800200 */
[----:B------:R-:W-:Y:S01]  /*0290*/  UISETP.NE.AND UP0, UPT, UR4, 0xa0, UPT ;  /* 0x000000a00400788c */ /* 0x000fe2000bf05270 */
[----:B------:R-:W-:Y:S01]  /*02a0*/  IADD3 R14, P1, PT, R6, 0x800, RZ ;  /* 0x00000800060e7810 */ /* 0x000fe20007f3e0ff */
[----:B0-----:R-:W-:-:S12]  /*02b0*/  @P0 BRA `(.L_x_3) ;  /* 0x0000000000b40947 */ /* 0x001fd80003800000 */
[----:B-1----:R-:W-:Y:S01]  /*02c0*/  IMAD.WIDE.U32 R8, R15, 0x4, R2 ;  /* 0x000000040f087825 */ /* 0x002fe200078e0002 */
[----:B------:R-:W2:Y:S04]  /*02d0*/  LDG.E R19, desc[UR6][R4.64] ;  /* 0x0000000604137981 */ /* 0x000ea8000c1e1900 */
[----:B------:R-:W2:Y:S04]  /*02e0*/  LDG.E.CONSTANT R20, desc[UR6][R6.64+-0xa700] ;  /* 0xff59000606147981 */ /* 0x000ea8000c1e9900 */
[----:B------:R-:W2:Y:S04]  /*02f0*/  LDG.E.CONSTANT R22, desc[UR6][R8.64] ;  /* 0x0000000608167981 */ /* 0x000ea8000c1e9900 */
[----:B------:R-:W3:Y:S04]  /*0300*/  LDG.E R21, desc[UR6][R4.64+0x14d100] ;  /* 0x14d1000604157981 */ /* 0x000ee8000c1e1900 */
[----:B------:R-:W3:Y:S04]  /*0310*/  LDG.E.CONSTANT R24, desc[UR6][R6.64+-0x700] ;  /* 0xfff9000606187981 */ /* 0x000ee8000c1e9900 */
[----:B------:R-:W4:Y:S04]  /*0320*/  LDG.E.CONSTANT R16, desc[UR6][R6.64+-0xa600] ;  /* 0xff5a000606107981 */ /* 0x000f28000c1e9900 */
[----:B------:R-:W4:Y:S04]  /*0330*/  LDG.E.CONSTANT R17, desc[UR6][R8.64+0x4] ;  /* 0x0000040608117981 */ /* 0x000f28000c1e9900 */
[----:B------:R-:W5:Y:S04]  /*0340*/  LDG.E.CONSTANT R18, desc[UR6][R6.64+-0x600] ;  /* 0xfffa000606127981 */ /* 0x000f68000c1e9900 */
[----:B------:R-:W5:Y:S04]  /*0350*/  LDG.E.CONSTANT R23, desc[UR6][R6.64+-0x500] ;  /* 0xfffb000606177981 */ /* 0x000f68000c1e9900 */
[----:B------:R-:W5:Y:S01]  /*0360*/  LDG.E.CONSTANT R29, desc[UR6][R6.64+-0xa100] ;  /* 0xff5f0006061d7981 */ /* 0x000f62000c1e9900 */
[----:B--2---:R-:W-:-:S03]  /*0370*/  FFMA R26, R22, R20, R19 ;  /* 0x00000014161a7223 */ /* 0x004fc60000000013 */
[----:B------:R-:W2:Y:S04]  /*0380*/  LDG.E.CONSTANT R20, desc[UR6][R8.64+0x8] ;  /* 0x0000080608147981 */ /* 0x000ea8000c1e9900 */
[----:B------:R-:W2:Y:S01]  /*0390*/  LDG.E.CONSTANT R19, desc[UR6][R6.64+-0xa500] ;  /* 0xff5b000606137981 */ /* 0x000ea2000c1e9900 */
[----:B---3--:R-:W-:-:S03]  /*03a0*/  FFMA R25, R22, R24, R21 ;  /* 0x0000001816197223 */ /* 0x008fc60000000015 */
[----:B------:R-:W3:Y:S04]  /*03b0*/  LDG.E.CONSTANT R24, desc[UR6][R6.64+-0xa400] ;  /* 0xff5c000606187981 */ /* 0x000ee8000c1e9900 */
[----:B------:R-:W3:Y:S04]  /*03c0*/  LDG.E.CONSTANT R21, desc[UR6][R8.64+0xc] ;  /* 0x00000c0608157981 */ /* 0x000ee8000c1e9900 */
[----:B------:R-:W3:Y:S01]  /*03d0*/  LDG.E.CONSTANT R22, desc[UR6][R6.64+-0x400] ;  /* 0xfffc000606167981 */ /* 0x000ee2000c1e9900 */
[C---:B----4-:R-:W-:Y:S01]  /*03e0*/  FFMA R27, R17.reuse, R16, R26 ;  /* 0x00000010111b7223 */ /* 0x050fe2000000001a */
[----:B-----5:R-:W-:-:S02]  /*03f0*/  FFMA R18, R17, R18, R25 ;  /* 0x0000001211127223 */ /* 0x020fc40000000019 */
[----:B------:R-:W4:Y:S04]  /*0400*/  LDG.E.CONSTANT R17, desc[UR6][R6.64+-0xa300] ;  /* 0xff5d000606117981 */ /* 0x000f28000c1e9900 */
[----:B------:R-:W4:Y:S01]  /*0410*/  LDG.E.CONSTANT R16, desc[UR6][R8.64+0x10] ;  /* 0x0000100608107981 */ /* 0x000f22000c1e9900 */
[----:B--2---:R-:W-:-:S03]  /*0420*/  FFMA R25, R20, R23, R18 ;  /* 0x0000001714197223 */ /* 0x004fc60000000012 */
[----:B------:R-:W2:Y:S01]  /*0430*/  LDG.E.CONSTANT R18, desc[UR6][R8.64+0x18] ;  /* 0x0000180608127981 */ /* 0x000ea2000c1e9900 */
[----:B------:R-:W-:-:S03]  /*0440*/  FFMA R26, R20, R19, R27 ;  /* 0x00000013141a7223 */ /* 0x000fc6000000001b */
[----:B------:R-:W5:Y:S04]  /*0450*/  LDG.E.CONSTANT R19, desc[UR6][R6.64+-0x300] ;  /* 0xfffd000606137981 */ /* 0x000f68000c1e9900 */
[----:B------:R-:W2:Y:S01]  /*0460*/  LDG.E.CONSTANT R20, desc[UR6][R8.64+0x14] ;  /* 0x0000140608147981 */ /* 0x000ea2000c1e9900 */
[----:B---3--:R-:W-:-:S03]  /*0470*/  FFMA R23, R21, R24, R26 ;  /* 0x0000001815177223 */ /* 0x008fc6000000001a */
[----:B------:R-:W3:Y:S01]  /*0480*/  LDG.E.CONSTANT R27, desc[UR6][R6.64+-0x100] ;  /* 0xffff0006061b7981 */ /* 0x000ee2000c1e9900 */
[----:B------:R-:W-:-:S03]  /*0490*/  FFMA R22, R21, R22, R25 ;  /* 0x0000001615167223 */ /* 0x000fc60000000019 */
[----:B------:R-:W2:Y:S04]  /*04a0*/  LDG.E.CONSTANT R25, desc[UR6][R6.64+-0xa200] ;  /* 0xff5e000606197981 */ /* 0x000ea8000c1e9900 */
[----:B------:R-:W3:Y:S01]  /*04b0*/  LDG.E.CONSTANT R21, desc[UR6][R6.64+-0x200] ;  /* 0xfffe000606157981 */ /* 0x000ee2000c1e9900 */
[----:B----4-:R-:W-:-:S03]  /*04c0*/  FFMA R26, R16, R17, R23 ;  /* 0x00000011101a7223 */ /* 0x010fc60000000017 */
[----:B------:R-:W4:Y:S04]  /*04d0*/  LDG.E.CONSTANT R24, desc[UR6][R8.64+0x1c] ;  /* 0x00001c0608187981 */ /* 0x000f28000c1e9900 */
[----:B------:R-:W4:Y:S04]  /*04e0*/  LDG.E.CONSTANT R23, desc[UR6][R6.64+-0xa000] ;  /* 0xff60000606177981 */ /* 0x000f28000c1e9900 */
[----:B------:R-:W4:Y:S01]  /*04f0*/  LDG.E.CONSTANT R17, desc[UR6][R6.64] ;  /* 0x0000000606117981 */ /* 0x000f22000c1e9900 */
[----:B-----5:R-:W-:Y:S01]  /*0500*/  FFMA R22, R16, R19, R22 ;  /* 0x0000001310167223 */ /* 0x020fe20000000016 */
[----:B--2---:R-:W-:-:S03]  /*0510*/  FFMA R25, R20, R25, R26 ;  /* 0x0000001914197223 */ /* 0x004fc6000000001a */
[----:B---3--:R-:W-:Y:S01]  /*0520*/  FFMA R22, R20, R21, R22 ;  /* 0x0000001514167223 */ /* 0x008fe20000000016 */
[----:B------:R-:W-:-:S03]  /*0530*/  FFMA R25, R18, R29, R25 ;  /* 0x0000001d12197223 */ /* 0x000fc60000000019 */
[----:B------:R-:W-:Y:S01]  /*0540*/  FFMA R22, R18, R27, R22 ;  /* 0x0000001b12167223 */ /* 0x000fe20000000016 */
[----:B----4-:R-:W-:-:S03]  /*0550*/  FFMA R23, R24, R23, R25 ;  /* 0x0000001718177223 */ /* 0x010fc60000000019 */
[----:B------:R-:W-:Y:S02]  /*0560*/  FFMA R17, R24, R17, R22 ;  /* 0x0000001118117223 */ /* 0x000fe40000000016 */
[----:B------:R0:W-:Y:S04]  /*0570*/  STG.E desc[UR6][R4.64], R23 ;  /* 0x0000001704007986 */ /* 0x0001e8000c101906 */
[----:B------:R0:W-:Y:S02]  /*0580*/  STG.E desc[UR6][R4.64+0x14d100], R17 ;  /* 0x14d1001104007986 */ /* 0x0001e4000c101906 */
.L_x_3:
[----:B------:R-:W-:Y:S05]  /*0590*/  BSYNC.RECONVERGENT B0 ;  /* 0x0000000000007941 */ /* 0x000fea0003800200 */
.L_x_2:
[----:B------:R-:W-:Y:S02]  /*05a0*/  IADD3.X R7, PT, PT, RZ, R7, RZ, P1, !PT ;  /* 0x00000007ff077210 */ /* 0x000fe40000ffe4ff */
[----:B------:R-:W-:Y:S01]  /*05b0*/  IADD3 R15, PT, PT, R15, 0x8, RZ ;  /* 0x000000080f0f7810 */ /* 0x000fe20007ffe0ff */
[----:B------:R-:W-:Y:S06]  /*05c0*/  BRA.U UP0, `(.L_x_4) ;  /* 0xfffffffd00247547 */ /* 0x000fec000b83ffff */
[----:B------:R-:W-:-:S04]  /*05d0*/  IADD3 R13, PT, PT, R13, 0x1, RZ ;  /* 0x000000010d0d7810 */ /* 0x000fc80007ffe0ff */
[----:B------:R-:W-:-:S13]  /*05e0*/  ISETP.NE.AND P0, PT, R13, 0x10, PT ;  /* 0x000000100d00780c */ /* 0x000fda0003f05270 */
[----:B------:R-:W-:Y:S05]  /*05f0*/  @P0 BRA `(.L_x_5) ;  /* 0xfffffff800b80947 */ /* 0x000fea000383ffff */
[----:B------:R-:W-:Y:S05]  /*0600*/  EXIT ;  /* 0x000000000000794d */ /* 0x000fea0003800000 */
.L_x_6:
[----:B------:R-:W-:-:S00]  /*0610*/  BRA `(.L_x_6) ;  /* 0xfffffffc00fc7947 */ /* 0x000fc0000383ffff */
[----:B------:R-:W-:-:S00]  /*0620*/  NOP ;  /* 0x0000000000007918 */ /* 0x000fc00000000000 */
        /* <DEDUP_REMOVED lines=13> */
.L_x_49:


//--------------------- .text.tvmgen_thread_fused_nn_conv2d_kernel0 --------------------------
	.section	.text.tvmgen_thread_fused_nn_conv2d_kernel0,"ax",@progbits
	.align	128
        .global         tvmgen_thread_fused_nn_conv2d_kernel0
        .type           tvmgen_thread_fused_nn_conv2d_kernel0,@function
        .size           tvmgen_thread_fused_nn_conv2d_kernel0,(.L_x_50 - tvmgen_thread_fused_nn_conv2d_kernel0)
        .other          tvmgen_thread_fused_nn_conv2d_kernel0,@"STO_CUDA_ENTRY STV_DEFAULT"
tvmgen_thread_fused_nn_conv2d_kernel0:
.text.tvmgen_thread_fused_nn_conv2d_kernel0:
[----:B------:R-:W-:Y:S01]  /*0000*/  LDC R1, c[0x0][0x37c] ;  /* 0x0000df00ff017b82 */ /* 0x000fe20000000800 */
[----:B------:R-:W0:Y:S07]  /*0010*/  S2R R15, SR_TID.X ;  /* 0x00000000000f7919 */ /* 0x000e2e0000002100 */
[----:B------:R-:W1:Y:S01]  /*0020*/  S2UR UR5, SR_CTAID.X ;  /* 0x00000000000579c3 */ /* 0x000e620000002500 */
[----:B------:R-:W-:Y:S01]  /*0030*/  UMOV UR4, 0x400 ;  /* 0x0000040000047882 */ /* 0x000fe20000000000 */
[----:B------:R-:W-:Y:S01]  /*0040*/  HFMA2 R19, -RZ, RZ, 0, 0 ;  /* 0x00000000ff137431 */ /* 0x000fe200000001ff */
[----:B------:R-:W2:Y:S01]  /*0050*/  S2R R14, SR_TID.Y ;  /* 0x00000000000e7919 */ /* 0x000ea20000002200 */
[----:B------:R-:W-:Y:S01]  /*0060*/  UIADD3 UR6, UPT, UPT, UR4, 0x60, URZ ;  /* 0x0000006004067890 */ /* 0x000fe2000fffe0ff */
[----:B------:R-:W-:Y:S01]  /*0070*/  CS2R R12, SRZ ;  /* 0x00000000000c7805 */ /* 0x000fe2000001ff00 */
[----:B------:R-:W3:Y:S02]  /*0080*/  LDCU.64 UR10, c[0x0][0x358] ;  /* 0x00006b00ff0a77ac */ /* 0x000ee40008000a00 */
[----:B------:R-:W4:Y:S08]  /*0090*/  S2UR UR7, SR_CgaCtaId ;  /* 0x00000000000779c3 */ /* 0x000f300000008800 */
[----:B------:R-:W5:Y:S08]  /*00a0*/  S2UR UR12, SR_CTAID.Z ;  /* 0x00000000000c79c3 */ /* 0x000f700000002700 */
[----:B------:R-:W3:Y:S01]  /*00b0*/  LDC.64 R2, c[0x0][0x398] ;  /* 0x0000e600ff027b82 */ /* 0x000ee20000000a00 */
[----:B-1----:R-:W-:Y:S01]  /*00c0*/  USHF.L.U32 UR5, UR5, 0x3, URZ ;  /* 0x0000000305057899 */ /* 0x002fe200080006ff */
[----:B0-----:R-:W-:-:S06]  /*00d0*/  SHF.L.U32 R11, R15, 0x3, RZ ;  /* 0x000000030f0b7819 */ /* 0x001fcc00000006ff */
[----:B------:R-:W0:Y:S01]  /*00e0*/  LDC.64 R4, c[0x0][0x380] ;  /* 0x0000e000ff047b82 */ /* 0x000e220000000a00 */
[----:B------:R-:W-:Y:S01]  /*00f0*/  SHF.L.U32 R17, R15, 0x1, RZ ;  /* 0x000000010f117819 */ /* 0x000fe200000006ff */
[----:B----4-:R-:W-:Y:S01]  /*0100*/  ULEA UR9, UR7, UR4, 0x18 ;  /* 0x0000000407097291 */ /* 0x010fe2000f8ec0ff */
[C---:B--2---:R-:W-:Y:S01]  /*0110*/  LEA R6, R14.reuse, R11, 0x5 ;  /* 0x0000000b0e067211 */ /* 0x044fe200078e28ff */
[----:B------:R-:W-:Y:S01]  /*0120*/  UIADD3 UR4, UPT, UPT, UR4, 0x460, URZ ;  /* 0x0000046004047890 */ /* 0x000fe2000fffe0ff */
[----:B------:R-:W-:Y:S01]  /*0130*/  LEA R18, R14, R15, 0x2 ;  /* 0x0000000f0e127211 */ /* 0x000fe200078e10ff */
[----:B------:R-:W-:Y:S01]  /*0140*/  ULEA UR6, UR7, UR6, 0x18 ;  /* 0x0000000607067291 */ /* 0x000fe2000f8ec0ff */
[----:B------:R-:W-:Y:S01]  /*0150*/  LOP3.LUT R16, R6, 0x3c0, RZ, 0xc0, !PT ;  /* 0x000003c006107812 */ /* 0x000fe200078ec0ff */
[----:B-----5:R-:W-:Y:S01]  /*0160*/  UIMAD UR8, UR12, 0xa0, URZ ;  /* 0x000000a00c0878a4 */ /* 0x020fe2000f8e02ff */
[----:B------:R-:W1:Y:S01]  /*0170*/  LDC.64 R6, c[0x0][0x388] ;  /* 0x0000e200ff067b82 */ /* 0x000e620000000a00 */
[----:B------:R-:W-:Y:S01]  /*0180*/  LOP3.LUT R9, R18, 0x7, RZ, 0xc0, !PT ;  /* 0x0000000712097812 */ /* 0x000fe200078ec0ff */
[----:B------:R-:W-:Y:S01]  /*0190*/  ULEA UR4, UR7, UR4, 0x18 ;  /* 0x0000000407047291 */ /* 0x000fe2000f8ec0ff */
[----:B------:R-:W-:-:S02]  /*01a0*/  LEA R0, R14, R17, 0x3 ;  /* 0x000000110e007211 */ /* 0x000fc400078e18ff */
[C---:B------:R-:W-:Y:S02]  /*01b0*/  IADD3 R16, PT, PT, R9.reuse, UR5, R16 ;  /* 0x0000000509107c10 */ /* 0x040fe4000fffe010 */
[----:B------:R-:W-:Y:S02]  /*01c0*/  LOP3.LUT R23, R9, 0xf0, R0, 0xf8, !PT ;  /* 0x000000f009177812 */ /* 0x000fe400078ef800 */
[----:B------:R-:W-:Y:S01]  /*01d0*/  LOP3.LUT R9, R15, UR8, RZ, 0xfc, !PT ;  /* 0x000000080f097c12 */ /* 0x000fe2000f8efcff */
[----:B------:R-:W-:Y:S01]  /*01e0*/  HFMA2 R15, -RZ, RZ, 0, 0 ;  /* 0x00000000ff0f7431 */ /* 0x000fe200000001ff */
[----:B------:R-:W-:Y:S02]  /*01f0*/  LEA R21, R23, UR6, 0x2 ;  /* 0x0000000617157c11 */ /* 0x000fe4000f8e10ff */
[----:B------:R-:W-:Y:S02]  /*0200*/  MOV R0, RZ ;  /* 0x000000ff00007202 */ /* 0x000fe40000000f00 */
[----:B------:R-:W-:-:S02]  /*0210*/  LEA R18, R18, UR9, 0x2 ;  /* 0x0000000912127c11 */ /* 0x000fc4000f8e10ff */
[----:B------:R-:W-:Y:S02]  /*0220*/  LOP3.LUT R20, R11, 0x80, RZ, 0xfc, !PT ;  /* 0x000000800b147812 */ /* 0x000fe400078efcff */
[----:B------:R-:W-:Y:S02]  /*0230*/  LEA R22, R14, R9, 0x2 ;  /* 0x000000090e167211 */ /* 0x000fe400078e10ff */
[----:B------:R-:W-:-:S07]  /*0240*/  LEA R23, R23, UR4, 0x2 ;  /* 0x0000000417177c11 */ /* 0x000fce000f8e10ff */
.L_x_40:
[C---:B0-----:R-:W-:Y:S01]  /*0250*/  LEA R25, R19.reuse, R22, 0x4 ;  /* 0x0000001613197211 */ /* 0x041fe200078e20ff */
[----:B------:R-:W-:Y:S01]  /*0260*/  BAR.SYNC.DEFER_BLOCKING 0x0 ;  /* 0x0000000000007b1d */ /* 0x000fe20000010000 */
[----:B------:R-:W-:-:S03]  /*0270*/  LEA R11, R19, R16, 0xa ;  /* 0x00000010130b7211 */ /* 0x000fc600078e50ff */
[----:B0-----:R-:W-:-:S04]  /*0280*/  IMAD.WIDE.U32 R24, R25, 0x4, R4 ;  /* 0x0000000419187825 */ /* 0x001fc800078e0004 */
[C---:B-1----:R-:W-:Y:S02]  /*0290*/  IMAD.WIDE.U32 R8, R11.reuse, 0x4, R6 ;  /* 0x000000040b087825 */ /* 0x042fe400078e0006 */
[----:B---3--:R-:W2:Y:S02]  /*02a0*/  LDG.E.CONSTANT R25, desc[UR10][R24.64] ;  /* 0x0000000a18197981 */ /* 0x008ea4000c1e9900 */
[----:B------:R-:W-:Y:S02]  /*02b0*/  IMAD.WIDE.U32 R10, R11, 0x4, R2 ;  /* 0x000000040b0a7825 */ /* 0x000fe400078e0002 */
[----:B------:R-:W3:Y:S04]  /*02c0*/  LDG.E.CONSTANT R26, desc[UR10][R8.64] ;  /* 0x0000000a081a7981 */ /* 0x000ee8000c1e9900 */
[----:B------:R-:W4:Y:S04]  /*02d0*/  LDG.E.CONSTANT R28, desc[UR10][R10.64] ;  /* 0x0000000a0a1c7981 */ /* 0x000f28000c1e9900 */
[----:B------:R-:W5:Y:S04]  /*02e0*/  LDG.E.CONSTANT R30, desc[UR10][R8.64+0x200] ;  /* 0x0002000a081e7981 */ /* 0x000f68000c1e9900 */
        /* <DEDUP_REMOVED lines=12> */
[----:B------:R-:W5:Y:S01]  /*03b0*/  LDG.E.CONSTANT R54, desc[UR10][R10.64+0xe00] ;  /* 0x000e000a0a367981 */ /* 0x000f62000c1e9900 */
[----:B------:R-:W-:Y:S01]  /*03c0*/  ISETP.NE.AND P0, PT, R14, RZ, PT ;  /* 0x000000ff0e00720c */ /* 0x000fe20003f05270 */
[----:B------:R-:W-:Y:S01]  /*03d0*/  BSSY.RECONVERGENT B0, `(.L_x_7) ;  /* 0x000001d000007945 */ /* 0x000fe20003800200 */
[----:B------:R-:W-:-:S04]  /*03e0*/  IADD3 R19, PT, PT, R19, 0x1, RZ ;  /* 0x0000000113137810 */ /* 0x000fc80007ffe0ff */
[----:B------:R-:W-:Y:S01]  /*03f0*/  ISETP.NE.AND P1, PT, R19, 0xa, PT ;  /* 0x0000000a1300780c */ /* 0x000fe20003f25270 */
[----:B--2---:R0:W-:Y:S04]  /*0400*/  STS [R18], R25 ;  /* 0x0000001912007388 */ /* 0x0041e80000000800 */
[----:B---3--:R0:W-:Y:S04]  /*0410*/  STS [R21], R26 ;  /* 0x0000001a15007388 */ /* 0x0081e80000000800 */
[----:B----4-:R0:W-:Y:S04]  /*0420*/  STS [R23], R28 ;  /* 0x0000001c17007388 */ /* 0x0101e80000000800 */
[----:B-----5:R0:W-:Y:S04]  /*0430*/  STS [R21+0x80], R30 ;  /* 0x0000801e15007388 */ /* 0x0201e80000000800 */
[----:B------:R0:W-:Y:S04]  /*0440*/  STS [R23+0x80], R32 ;  /* 0x0000802017007388 */ /* 0x0001e80000000800 */
        /* <DEDUP_REMOVED lines=11> */
[----:B------:R0:W-:Y:S01]  /*0500*/  STS [R23+0x380], R54 ;  /* 0x0003803617007388 */ /* 0x0001e20000000800 */
[----:B------:R-:W-:Y:S06]  /*0510*/  BAR.SYNC.DEFER_BLOCKING 0x0 ;  /* 0x0000000000007b1d */ /* 0x000fec0000010000 */
[----:B------:R-:W-:Y:S05]  /*0520*/  @P0 BRA `(.L_x_8) ;  /* 0x00000000001c0947 */ /* 0x000fea0003800000 */
[----:B------:R-:W-:Y:S04]  /*0530*/  LDS R8, [UR9] ;  /* 0x00000009ff087984 */ /* 0x000fe80008000800 */
[----:B0-----:R-:W0:Y:S04]  /*0540*/  LDS.64 R24, [R20+UR6+-0x80] ;  /* 0xffff800614187984 */ /* 0x001e280008000a00 */
[----:B------:R-:W1:Y:S01]  /*0550*/  LDS.64 R10, [R20+UR4+-0x80] ;  /* 0xffff8004140a7984 */ /* 0x000e620008000a00 */
[C---:B0-----:R-:W-:Y:S01]  /*0560*/  FFMA R13, R8.reuse, R24, R13 ;  /* 0x00000018080d7223 */ /* 0x041fe2000000000d */
[C---:B------:R-:W-:Y:S01]  /*0570*/  FFMA R0, R8.reuse, R25, R0 ;  /* 0x0000001908007223 */ /* 0x040fe20000000000 */
[C---:B-1----:R-:W-:Y:S01]  /*0580*/  FFMA R15, R8.reuse, R10, R15 ;  /* 0x0000000a080f7223 */ /* 0x042fe2000000000f */
[----:B------:R-:W-:-:S07]  /*0590*/  FFMA R12, R8, R11, R12 ;  /* 0x0000000b080c7223 */ /* 0x000fce000000000c */
.L_x_8:
[----:B------:R-:W-:Y:S05]  /*05a0*/  BSYNC.RECONVERGENT B0 ;  /* 0x0000000000007941 */ /* 0x000fea0003800200 */
.L_x_7:
[----:B------:R-:W-:Y:S04]  /*05b0*/  BSSY.RECONVERGENT B0, `(.L_x_9) ;  /* 0x000008a000007945 */ /* 0x000fe80003800200 */
[----:B------:R-:W-:Y:S04]  /*05c0*/  BSSY.RELIABLE B1, `(.L_x_10) ;  /* 0x0000082000017945 */ /* 0x000fe80003800100 */
[----:B------:R-:W-:Y:S05]  /*05d0*/  @P0 BRA `(.L_x_11) ;  /* 0x0000000000200947 */ /* 0x000fea0003800000 */
[----:B------:R-:W1:Y:S01]  /*05e0*/  LDS R8, [UR9+0x4] ;  /* 0x00000409ff087984 */ /* 0x000e620008000800 */
[----:B------:R-:W-:Y:S05]  /*05f0*/  @P0 BRA `(.L_x_12) ;  /* 0x0000000000200947 */ /* 0x000fea0003800000 */
[----:B0-----:R-:W1:Y:S04]  /*0600*/  LDS.64 R24, [R20+UR6+-0x40] ;  /* 0xffffc00614187984 */ /* 0x001e680008000a00 */
[----:B------:R-:W0:Y:S01]  /*0610*/  LDS.64 R10, [R20+UR4+-0x40] ;  /* 0xffffc004140a7984 */ /* 0x000e220008000a00 */
[C---:B-1----:R-:W-:Y:S01]  /*0620*/  FFMA R13, R8.reuse, R24, R13 ;  /* 0x00000018080d7223 */ /* 0x042fe2000000000d */
[C---:B------:R-:W-:Y:S01]  /*0630*/  FFMA R0, R8.reuse, R25, R0 ;  /* 0x0000001908007223 */ /* 0x040fe20000000000 */
[C---:B0-----:R-:W-:Y:S01]  /*0640*/  FFMA R15, R8.reuse, R10, R15 ;  /* 0x0000000a080f7223 */ /* 0x041fe2000000000f */
[----:B------:R-:W-:-:S07]  /*0650*/  FFMA R12, R8, R11, R12 ;  /* 0x0000000b080c7223 */ /* 0x000fce000000000c */
.L_x_11:
[----:B------:R-:W-:Y:S05]  /*0660*/  @P0 BRA `(.L_x_13) ;  /* 0x0000000000200947 */ /* 0x000fea0003800000 */
[----:B------:R-:W2:Y:S02]  /*0670*/  LDS R8, [UR9+0x8] ;  /* 0x00000809ff087984 */ /* 0x000ea40008000800 */
.L_x_12:
[----:B------:R-:W-:Y:S05]  /*0680*/  @P0 BRA `(.L_x_14) ;  /* 0x0000000000200947 */ /* 0x000fea0003800000 */
[----:B0-----:R-:W1:Y:S04]  /*0690*/  LDS.64 R24, [R20+UR6] ;  /* 0x0000000614187984 */ /* 0x001e680008000a00 */
[----:B------:R-:W0:Y:S01]  /*06a0*/  LDS.64 R10, [R20+UR4] ;  /* 0x00000004140a7984 */ /* 0x000e220008000a00 */
[C---:B-12---:R-:W-:Y:S01]  /*06b0*/  FFMA R13, R8.reuse, R24, R13 ;  /* 0x00000018080d7223 */ /* 0x046fe2000000000d */
[C---:B------:R-:W-:Y:S01]  /*06c0*/  FFMA R0, R8.reuse, R25, R0 ;  /* 0x0000001908007223 */ /* 0x040fe20000000000 */
[C---:B0-----:R-:W-:Y:S01]  /*06d0*/  FFMA R15, R8.reuse, R10, R15 ;  /* 0x0000000a080f7223 */ /* 0x041fe2000000000f */
[----:B------:R-:W-:-:S07]  /*06e0*/  FFMA R12, R8, R11, R12 ;  /* 0x0000000b080c7223 */ /* 0x000fce000000000c */
.L_x_13:
[----:B------:R-:W-:Y:S05]  /*06f0*/  @P0 BRA `(.L_x_15) ;  /* 0x0000000000200947 */ /* 0x000fea0003800000 */
[----:B------:R-:W3:Y:S02]  /*0700*/  LDS R8, [UR9+0xc] ;  /* 0x00000c09ff087984 */ /* 0x000ee40008000800 */
.L_x_14:
[----:B------:R-:W-:Y:S05]  /*0710*/  @P0 BRA `(.L_x_16) ;  /* 0x0000000000200947 */ /* 0x000fea0003800000 */
[----:B0-----:R-:W1:Y:S04]  /*0720*/  LDS.64 R24, [R20+UR6+0x40] ;  /* 0x0000400614187984 */ /* 0x001e680008000a00 */
[----:B------:R-:W0:Y:S01]  /*0730*/  LDS.64 R10, [R20+UR4+0x40] ;  /* 0x00004004140a7984 */ /* 0x000e220008000a00 */
[C---:B-123--:R-:W-:Y:S01]  /*0740*/  FFMA R13, R8.reuse, R24, R13 ;  /* 0x00000018080d7223 */ /* 0x04efe2000000000d */
[C---:B------:R-:W-:Y:S01]  /*0750*/  FFMA R0, R8.reuse, R25, R0 ;  /* 0x0000001908007223 */ /* 0x040fe20000000000 */
[C---:B0-----:R-:W-:Y:S01]  /*0760*/  FFMA R15, R8.reuse, R10, R15 ;  /* 0x0000000a080f7223 */ /* 0x041fe2000000000f */
[----:B------:R-:W-:-:S07]  /*0770*/  FFMA R12, R8, R11, R12 ;  /* 0x0000000b080c7223 */ /* 0x000fce000000000c */
.L_x_15:
[----:B------:R-:W-:Y:S05]  /*0780*/  @P0 BRA `(.L_x_17) ;  /* 0x0000000000200947 */ /* 0x000fea0003800000 */
[----:B------:R-:W4:Y:S02]  /*0790*/  LDS R8, [UR9+0x10] ;  /* 0x00001009ff087984 */ /* 0x000f240008000800 */
.L_x_16:
[----:B------:R-:W-:Y:S05]  /*07a0*/  @P0 BRA `(.L_x_18) ;  /* 0x0000000000200947 */ /* 0x000fea0003800000 */
[----:B0-----:R-:W1:Y:S04]  /*07b0*/  LDS.64 R24, [R20+UR6+0x80] ;  /* 0x0000800614187984 */ /* 0x001e680008000a00 */
[----:B------:R-:W0:Y:S01]  /*07c0*/  LDS.64 R10, [R20+UR4+0x80] ;  /* 0x00008004140a7984 */ /* 0x000e220008000a00 */
[C---:B-1234-:R-:W-:Y:S01]  /*07d0*/  FFMA R13, R8.reuse, R24, R13 ;  /* 0x00000018080d7223 */ /* 0x05efe2000000000d */
[C---:B------:R-:W-:Y:S01]  /*07e0*/  FFMA R0, R8.reuse, R25, R0 ;  /* 0x0000001908007223 */ /* 0x040fe20000000000 */
[C---:B0-----:R-:W-:Y:S01]  /*07f0*/  FFMA R15, R8.reuse, R10, R15 ;  /* 0x0000000a080f7223 */ /* 0x041fe2000000000f */
[----:B------:R-:W-:-:S07]  /*0800*/  FFMA R12, R8, R11, R12 ;  /* 0x0000000b080c7223 */ /* 0x000fce000000000c */
.L_x_17:
[----:B------:R-:W-:Y:S05]  /*0810*/  @P0 BRA `(.L_x_19) ;  /* 0x0000000000200947 */ /* 0x000fea0003800000 */
[----:B------:R-:W1:Y:S02]  /*0820*/  LDS R8, [UR9+0x14] ;  /* 0x00001409ff087984 */ /* 0x000e640008000800 */
.L_x_18:
[----:B------:R-:W-:Y:S05]  /*0830*/  @P0 BRA `(.L_x_20) ;  /* 0x0000000000200947 */ /* 0x000fea0003800000 */
[----:B0-----:R-:W1:Y:S04]  /*0840*/  LDS.64 R24, [R20+UR6+0xc0] ;  /* 0x0000c00614187984 */ /* 0x001e680008000a00 */
[----:B------:R-:W0:Y:S01]  /*0850*/  LDS.64 R10, [R20+UR4+0xc0] ;  /* 0x0000c004140a7984 */ /* 0x000e220008000a00 */
[C---:B-1234-:R-:W-:Y:S01]  /*0860*/  FFMA R13, R8.reuse, R24, R13 ;  /* 0x00000018080d7223 */ /* 0x05efe2000000000d */
[C---:B------:R-:W-:Y:S01]  /*0870*/  FFMA R0, R8.reuse, R25, R0 ;  /* 0x0000001908007223 */ /* 0x040fe20000000000 */
[C---:B0-----:R-:W-:Y:S01]  /*0880*/  FFMA R15, R8.reuse, R10, R15 ;  /* 0x0000000a080f7223 */ /* 0x041fe2000000000f */
[----:B------:R-:W-:-:S07]  /*0890*/  FFMA R12, R8, R11, R12 ;  /* 0x0000000b080c7223 */ /* 0x000fce000000000c */
.L_x_19:
[----:B------:R-:W-:Y:S05]  /*08a0*/  @P0 BRA `(.L_x_21) ;  /* 0x0000000000200947 */ /* 0x000fea0003800000 */
[----:B------:R-:W1:Y:S02]  /*08b0*/  LDS R8, [UR9+0x18] ;  /* 0x00001809ff087984 */ /* 0x000e640008000800 */
.L_x_20:
[----:B------:R-:W-:Y:S05]  /*08c0*/  @P0 BRA `(.L_x_22) ;  /* 0x0000000000200947 */ /* 0x000fea0003800000 */
[----:B0-----:R-:W1:Y:S04]  /*08d0*/  LDS.64 R24, [R20+UR6+0x100] ;  /* 0x0001000614187984 */ /* 0x001e680008000a00 */
[----:B------:R-:W0:Y:S01]  /*08e0*/  LDS.64 R10, [R20+UR4+0x100] ;  /* 0x00010004140a7984 */ /* 0x000e220008000a00 */
[C---:B-1234-:R-:W-:Y:S01]  /*08f0*/  FFMA R13, R8.reuse, R24, R13 ;  /* 0x00000018080d7223 */ /* 0x05efe2000000000d */
[C---:B------:R-:W-:Y:S01]  /*0900*/  FFMA R0, R8.reuse, R25, R0 ;  /* 0x0000001908007223 */ /* 0x040fe20000000000 */
[C---:B0-----:R-:W-:Y:S01]  /*0910*/  FFMA R15, R8.reuse, R10, R15 ;  /* 0x0000000a080f7223 */ /* 0x041fe2000000000f */
[----:B------:R-:W-:-:S07]  /*0920*/  FFMA R12, R8, R11, R12 ;  /* 0x0000000b080c7223 */ /* 0x000fce000000000c */
.L_x_21:
[----:B------:R-:W-:Y:S05]  /*0930*/  @P0 BRA `(.L_x_23) ;  /* 0x0000000000200947 */ /* 0x000fea0003800000 */
[----:B------:R-:W1:Y:S02]  /*0940*/  LDS R8, [UR9+0x1c] ;  /* 0x00001c09ff087984 */ /* 0x000e640008000800 */
.L_x_22:
[----:B------:R-:W-:Y:S05]  /*0950*/  @P0 BRA `(.L_x_24) ;  /* 0x0000000000200947 */ /* 0x000fea0003800000 */
[----:B0-----:R-:W1:Y:S04]  /*0960*/  LDS.64 R24, [R20+UR6+0x140] ;  /* 0x0001400614187984 */ /* 0x001e680008000a00 */
[----:B------:R-:W0:Y:S01]  /*0970*/  LDS.64 R10, [R20+UR4+0x140] ;  /* 0x00014004140a7984 */ /* 0x000e220008000a00 */
[C---:B-1234-:R-:W-:Y:S01]  /*0980*/  FFMA R13, R8.reuse, R24, R13 ;  /* 0x00000018080d7223 */ /* 0x05efe2000000000d */
[C---:B------:R-:W-:Y:S01]  /*0990*/  FFMA R0, R8.reuse, R25, R0 ;  /* 0x0000001908007223 */ /* 0x040fe20000000000 */
[C---:B0-----:R-:W-:Y:S01]  /*09a0*/  FFMA R15, R8.reuse, R10, R15 ;  /* 0x0000000a080f7223 */ /* 0x041fe2000000000f */
[----:B------:R-:W-:-:S07]  /*09b0*/  FFMA R12, R8, R11, R12 ;  /* 0x0000000b080c7223 */ /* 0x000fce000000000c */
.L_x_23:
[----:B------:R-:W-:Y:S05]  /*09c0*/  @P0 BRA `(.L_x_25) ;  /* 0x0000000000200947 */ /* 0x000fea0003800000 */
[----:B------:R-:W1:Y:S02]  /*09d0*/  LDS R8, [UR9+0x20] ;  /* 0x00002009ff087984 */ /* 0x000e640008000800 */
.L_x_24:
[----:B------:R-:W-:Y:S05]  /*09e0*/  @P0 BRA `(.L_x_26) ;  /* 0x0000000000200947 */ /* 0x000fea0003800000 */
[----:B0-----:R-:W1:Y:S04]  /*09f0*/  LDS.64 R24, [R20+UR6+0x180] ;  /* 0x0001800614187984 */ /* 0x001e680008000a00 */
[----:B------:R-:W0:Y:S01]  /*0a00*/  LDS.64 R10, [R20+UR4+0x180] ;  /* 0x00018004140a7984 */ /* 0x000e220008000a00 */
[C---:B-1234-:R-:W-:Y:S01]  /*0a10*/  FFMA R13, R8.reuse, R24, R13 ;  /* 0x00000018080d7223 */ /* 0x05efe2000000000d */
[C---:B------:R-:W-:Y:S01]  /*0a20*/  FFMA R0, R8.reuse, R25, R0 ;  /* 0x0000001908007223 */ /* 0x040fe20000000000 */
[C---:B0-----:R-:W-:Y:S01]  /*0a30*/  FFMA R15, R8.reuse, R10, R15 ;  /* 0x0000000a080f7223 */ /* 0x041fe2000000000f */
[----:B------:R-:W-:-:S07]  /*0a40*/  FFMA R12, R8, R11, R12 ;  /* 0x0000000b080c7223 */ /* 0x000fce000000000c */
.L_x_25:
[----:B------:R-:W-:Y:S05]  /*0a50*/  @P0 BRA `(.L_x_27) ;  /* 0x0000000000200947 */ /* 0x000fea0003800000 */
[----:B------:R-:W1:Y:S02]  /*0a60*/  LDS R8, [UR9+0x24] ;  /* 0x00002409ff087984 */ /* 0x000e640008000800 */
.L_x_26:
[----:B------:R-:W-:Y:S05]  /*0a70*/  @P0 BRA `(.L_x_28) ;  /* 0x0000000000200947 */ /* 0x000fea0003800000 */
[----:B0-----:R-:W1:Y:S04]  /*0a80*/  LDS.64 R24, [R20+UR6+0x1c0] ;  /* 0x0001c00614187984 */ /* 0x001e680008000a00 */
[----:B------:R-:W0:Y:S01]  /*0a90*/  LDS.64 R10, [R20+UR4+0x1c0] ;  /* 0x0001c004140a7984 */ /* 0x000e220008000a00 */
[C---:B-1234-:R-:W-:Y:S01]  /*0aa0*/  FFMA R13, R8.reuse, R24, R13 ;  /* 0x00000018080d7223 */ /* 0x05efe2000000000d */
[C---:B------:R-:W-:Y:S01]  /*0ab0*/  FFMA R0, R8.reuse, R25, R0 ;  /* 0x0000001908007223 */ /* 0x040fe20000000000 */
[C---:B0-----:R-:W-:Y:S01]  /*0ac0*/  FFMA R15, R8.reuse, R10, R15 ;  /* 0x0000000a080f7223 */ /* 0x041fe2000000000f */
[----:B------:R-:W-:-:S07]  /*0ad0*/  FFMA R12, R8, R11, R12 ;  /* 0x0000000b080c7223 */ /* 0x000fce000000000c */
.L_x_27:
[----:B------:R-:W-:Y:S05]  /*0ae0*/  @P0 BRA `(.L_x_29) ;  /* 0x0000000000200947 */ /* 0x000fea0003800000 */
[----:B------:R-:W1:Y:S02]  /*0af0*/  LDS R8, [UR9+0x28] ;  /* 0x00002809ff087984 */ /* 0x000e640008000800 */
.L_x_28:
[----:B------:R-:W-:Y:S05]  /*0b00*/  @P0 BRA `(.L_x_30) ;  /* 0x0000000000200947 */ /* 0x000fea0003800000 */
[----:B0-----:R-:W1:Y:S04]  /*0b10*/  LDS.64 R24, [R20+UR6+0x200] ;  /* 0x0002000614187984 */ /* 0x001e680008000a00 */
[----:B------:R-:W0:Y:S01]  /*0b20*/  LDS.64 R10, [R20+UR4+0x200] ;  /* 0x00020004140a7984 */ /* 0x000e220008000a00 */
[C---:B-1234-:R-:W-:Y:S01]  /*0b30*/  FFMA R13, R8.reuse, R24, R13 ;  /* 0x00000018080d7223 */ /* 0x05efe2000000000d */
[C---:B------:R-:W-:Y:S01]  /*0b40*/  FFMA R0, R8.reuse, R25, R0 ;  /* 0x0000001908007223 */ /* 0x040fe20000000000 */
[C---:B0-----:R-:W-:Y:S01]  /*0b50*/  FFMA R15, R8.reuse, R10, R15 ;  /* 0x0000000a080f7223 */ /* 0x041fe2000000000f */
[----:B------:R-:W-:-:S07]  /*0b60*/  FFMA R12, R8, R11, R12 ;  /* 0x0000000b080c7223 */ /* 0x000fce000000000c */
.L_x_29:
[----:B------:R-:W-:Y:S05]  /*0b70*/  @P0 BRA `(.L_x_31) ;  /* 0x0000000000200947 */ /* 0x000fea0003800000 */
[----:B------:R-:W1:Y:S02]  /*0b80*/  LDS R8, [UR9+0x2c] ;  /* 0x00002c09ff087984 */ /* 0x000e640008000800 */
.L_x_30:
[----:B------:R-:W-:Y:S05]  /*0b90*/  @P0 BRA `(.L_x_32) ;  /* 0x0000000000200947 */ /* 0x000fea0003800000 */
[----:B0-----:R-:W1:Y:S04]  /*0ba0*/  LDS.64 R24, [R20+UR6+0x240] ;  /* 0x0002400614187984 */ /* 0x001e680008000a00 */
[----:B------:R-:W0:Y:S01]  /*0bb0*/  LDS.64 R10, [R20+UR4+0x240] ;  /* 0x00024004140a7984 */ /* 0x000e220008000a00 */
[C---:B-1234-:R-:W-:Y:S01]  /*0bc0*/  FFMA R13, R8.reuse, R24, R13 ;  /* 0x00000018080d7223 */ /* 0x05efe2000000000d */
[C---:B------:R-:W-:Y:S01]  /*0bd0*/  FFMA R0, R8.reuse, R25, R0 ;  /* 0x0000001908007223 */ /* 0x040fe20000000000 */
[C---:B0-----:R-:W-:Y:S01]  /*0be0*/  FFMA R15, R8.reuse, R10, R15 ;  /* 0x0000000a080f7223 */ /* 0x041fe2000000000f */
[----:B------:R-:W-:-:S07]  /*0bf0*/  FFMA R12, R8, R11, R12 ;  /* 0x0000000b080c7223 */ /* 0x000fce000000000c */
.L_x_31:
[----:B------:R-:W-:Y:S05]  /*0c00*/  @P0 BRA `(.L_x_33) ;  /* 0x0000000000200947 */ /* 0x000fea0003800000 */
[----:B------:R-:W1:Y:S02]  /*0c10*/  LDS R8, [UR9+0x30] ;  /* 0x00003009ff087984 */ /* 0x000e640008000800 */
.L_x_32:
[----:B------:R-:W-:Y:S05]  /*0c20*/  @P0 BRA `(.L_x_34) ;  /* 0x0000000000200947 */ /* 0x000fea0003800000 */
[----:B0-----:R-:W1:Y:S04]  /*0c30*/  LDS.64 R24, [R20+UR6+0x280] ;  /* 0x0002800614187984 */ /* 0x001e680008000a00 */
[----:B------:R-:W0:Y:S01]  /*0c40*/  LDS.64 R10, [R20+UR4+0x280] ;  /* 0x00028004140a7984 */ /* 0x000e220008000a00 */
[C---:B-1234-:R-:W-:Y:S01]  /*0c50*/  FFMA R13, R8.reuse, R24, R13 ;  /* 0x00000018080d7223 */ /* 0x05efe2000000000d */
[C---:B------:R-:W-:Y:S01]  /*0c60*/  FFMA R0, R8.reuse, R25, R0 ;  /* 0x0000001908007223 */ /* 0x040fe20000000000 */
[C---:B0-----:R-:W-:Y:S01]  /*0c70*/  FFMA R15, R8.reuse, R10, R15 ;  /* 0x0000000a080f7223 */ /* 0x041fe2000000000f */
[----:B------:R-:W-:-:S07]  /*0c80*/  FFMA R12, R8, R11, R12 ;  /* 0x0000000b080c7223 */ /* 0x000fce000000000c */
.L_x_33:
[----:B------:R-:W-:Y:S05]  /*0c90*/  @P0 BRA `(.L_x_35) ;  /* 0x0000000000200947 */ /* 0x000fea0003800000 */
[----:B------:R-:W1:Y:S02]  /*0ca0*/  LDS R8, [UR9+0x34] ;  /* 0x00003409ff087984 */ /* 0x000e640008000800 */
.L_x_34:
[----:B------:R-:W-:Y:S05]  /*0cb0*/  @P0 BRA `(.L_x_36) ;  /* 0x0000000000200947 */ /* 0x000fea0003800000 */
[----:B0-----:R-:W1:Y:S04]  /*0cc0*/  LDS.64 R24, [R20+UR6+0x2c0] ;  /* 0x0002c00614187984 */ /* 0x001e680008000a00 */
[----:B------:R-:W0:Y:S01]  /*0cd0*/  LDS.64 R10, [R20+UR4+0x2c0] ;  /* 0x0002c004140a7984 */ /* 0x000e220008000a00 */
[C---:B-1234-:R-:W-:Y:S01]  /*0ce0*/  FFMA R13, R8.reuse, R24, R13 ;  /* 0x00000018080d7223 */ /* 0x05efe2000000000d */
[C---:B------:R-:W-:Y:S01]  /*0cf0*/  FFMA R0, R8.reuse, R25, R0 ;  /* 0x0000001908007223 */ /* 0x040fe20000000000 */
[C---:B0-----:R-:W-:Y:S01]  /*0d00*/  FFMA R15, R8.reuse, R10, R15 ;  /* 0x0000000a080f7223 */ /* 0x041fe2000000000f */
[----:B------:R-:W-:-:S07]  /*0d10*/  FFMA R12, R8, R11, R12 ;  /* 0x0000000b080c7223 */ /* 0x000fce000000000c */
.L_x_35:
[----:B------:R-:W-:Y:S05]  /*0d20*/  @P0 BRA `(.L_x_37) ;  /* 0x0000000000200947 */ /* 0x000fea0003800000 */
[----:B------:R-:W1:Y:S02]  /*0d30*/  LDS R8, [UR9+0x38] ;  /* 0x00003809ff087984 */ /* 0x000e640008000800 */
.L_x_36:
[----:B------:R-:W-:Y:S05]  /*0d40*/  @P0 BRA `(.L_x_38) ;  /* 0x0000000000240947 */ /* 0x000fea0003800000 */
[----:B0-----:R-:W1:Y:S04]  /*0d50*/  LDS.64 R24, [R20+UR6+0x300] ;  /* 0x0003000614187984 */ /* 0x001e680008000a00 */
[----:B------:R-:W0:Y:S01]  /*0d60*/  LDS.64 R10, [R20+UR4+0x300] ;  /* 0x00030004140a7984 */ /* 0x000e220008000a00 */
[C---:B-1234-:R-:W-:Y:S01]  /*0d70*/  FFMA R13, R8.reuse, R24, R13 ;  /* 0x00000018080d7223 */ /* 0x05efe2000000000d */
[C---:B------:R-:W-:Y:S01]  /*0d80*/  FFMA R0, R8.reuse, R25, R0 ;  /* 0x0000001908007223 */ /* 0x040fe20000000000 */
[C---:B0-----:R-:W-:Y:S01]  /*0d90*/  FFMA R15, R8.reuse, R10, R15 ;  /* 0x0000000a080f7223 */ /* 0x041fe2000000000f */
[----:B------:R-:W-:-:S07]  /*0da0*/  FFMA R12, R8, R11, R12 ;  /* 0x0000000b080c7223 */ /* 0x000fce000000000c */
.L_x_37:
[----:B------:R-:W-:Y:S05]  /*0db0*/  @P0 BREAK.RELIABLE B1 ;  /* 0x0000000000010942 */ /* 0x000fea0003800100 */
[----:B------:R-:W-:Y:S05]  /*0dc0*/  @P0 BRA `(.L_x_39) ;  /* 0x0000000000200947 */ /* 0x000fea0003800000 */
[----:B------:R-:W1:Y:S02]  /*0dd0*/  LDS R8, [UR9+0x3c] ;  /* 0x00003c09ff087984 */ /* 0x000e640008000800 */
.L_x_38:
[----:B------:R-:W-:Y:S05]  /*0de0*/  BSYNC.RELIABLE B1 ;  /* 0x0000000000017941 */ /* 0x000fea0003800100 */
.L_x_10:
[----:B0-----:R-:W1:Y:S04]  /*0df0*/  @!P0 LDS.64 R24, [R20+UR6+0x340] ;  /* 0x0003400614188984 */ /* 0x001e680008000a00 */
[----:B------:R-:W0:Y:S01]  /*0e00*/  @!P0 LDS.64 R10, [R20+UR4+0x340] ;  /* 0x00034004140a8984 */ /* 0x000e220008000a00 */
[C---:B-1234-:R-:W-:Y:S01]  /*0e10*/  @!P0 FFMA R13, R8.reuse, R24, R13 ;  /* 0x00000018080d8223 */ /* 0x05efe2000000000d */
[C---:B------:R-:W-:Y:S01]  /*0e20*/  @!P0 FFMA R0, R8.reuse, R25, R0 ;  /* 0x0000001908008223 */ /* 0x040fe20000000000 */
[C---:B0-----:R-:W-:Y:S01]  /*0e30*/  @!P0 FFMA R15, R8.reuse, R10, R15 ;  /* 0x0000000a080f8223 */ /* 0x041fe2000000000f */
[----:B------:R-:W-:-:S07]  /*0e40*/  @!P0 FFMA R12, R8, R11, R12 ;  /* 0x0000000b080c8223 */ /* 0x000fce000000000c */
.L_x_39:
[----:B------:R-:W-:Y:S05]  /*0e50*/  BSYNC.RECONVERGENT B0 ;  /* 0x0000000000007941 */ /* 0x000fea0003800200 */
.L_x_9:
[----:B------:R-:W-:Y:S05]  /*0e60*/  WARPSYNC.ALL ;  /* 0x0000000000007948 */ /* 0x000fea0003800000 */
[----:B------:R-:W-:Y:S05]  /*0e70*/  @P1 BRA `(.L_x_40) ;  /* 0xfffffff000f41947 */ /* 0x000fea000383ffff */
[----:B------:R-:W-:-:S06]  /*0e80*/  ULEA UR7, UR12, UR5, 0x6 ;  /* 0x000000050c077291 */ /* 0x000fcc000f8e30ff */
[----:B------:R-:W-:Y:S01]  /*0e90*/  IADD3 R17, PT, PT, R17, UR7, RZ ;  /* 0x0000000711117c10 */ /* 0x000fe2000fffe0ff */
[----:B------:R-:W-:Y:S06]  /*0ea0*/  @P0 EXIT ;  /* 0x000000000000094d */ /* 0x000fec0003800000 */
[----:B------:R-:W1:Y:S08]  /*0eb0*/  LDC.64 R2, c[0x0][0x390] ;  /* 0x0000e400ff027b82 */ /* 0x000e700000000a00 */
[----:B------:R-:W2:Y:S01]  /*0ec0*/  LDC.64 R4, c[0x0][0x3a0] ;  /* 0x0000e800ff047b82 */ /* 0x000ea20000000a00 */
[----:B-1----:R-:W-:-:S05]  /*0ed0*/  IMAD.WIDE.U32 R2, R17, 0x4, R2 ;  /* 0x0000000411027825 */ /* 0x002fca00078e0002 */
[----:B------:R-:W-:Y:S01]  /*0ee0*/  STG.E desc[UR10][R2.64], R13 ;  /* 0x0000000d02007986 */ /* 0x000fe2000c10190a */
[----:B--2---:R-:W-:-:S05]  /*0ef0*/  IMAD.WIDE.U32 R4, R17, 0x4, R4 ;  /* 0x0000000411047825 */ /* 0x004fca00078e0004 */
[----:B------:R-:W-:Y:S04]  /*0f00*/  STG.E desc[UR10][R4.64], R15 ;  /* 0x0000000f04007986 */ /* 0x000fe8000c10190a */
[----:B------:R-:W-:Y:S04]  /*0f10*/  STG.E desc[UR10][R2.64+0x4], R0 ;  /* 0x0000040002007986 */ /* 0x000fe8000c10190a */
[----:B------:R-:W-:Y:S01]  /*0f20*/  STG.E desc[UR10][R4.64+0x4], R12 ;  /* 0x0000040c04007986 */ /* 0x000fe2000c10190a */
[----:B------:R-:W-:Y:S05]  /*0f30*/  EXIT ;  /* 0x000000000000794d */ /* 0x000fea0003800000 */
.L_x_41:
        /* <DEDUP_REMOVED lines=12> */
.L_x_50:


//--------------------- .text.tvmgen_default_fused_nn_conv2d_kernel0 --------------------------
	.section	.text.tvmgen_default_fused_nn_conv2d_kernel0,"ax",@progbits
	.align	128
        .global         tvmgen_default_fused_nn_conv2d_kernel0
        .type           tvmgen_default_fused_nn_conv2d_kernel0,@function
        .size           tvmgen_default_fused_nn_conv2d_kernel0,(.L_x_51 - tvmgen_default_fused_nn_conv2d_kernel0)
        .other          tvmgen_default_fused_nn_conv2d_kernel0,@"STO_CUDA_ENTRY STV_DEFAULT"
tvmgen_default_fused_nn_conv2d_kernel0:
.text.tvmgen_default_fused_nn_conv2d_kernel0:
[----:B------:R-:W-:Y:S01]  /*0000*/  LDC R1, c[0x0][0x37c] ;  /* 0x0000df00ff017b82 */ /* 0x000fe20000000800 */
[----:B------:R-:W0:Y:S07]  /*0010*/  S2R R27, SR_TID.X ;  /* 0x00000000001b7919 */ /* 0x000e2e0000002100 */
[----:B------:R-:W1:Y:S01]  /*0020*/  S2UR UR8, SR_CTAID.Z ;  /* 0x00000000000879c3 */ /* 0x000e620000002700 */
[----:B------:R-:W-:Y:S01]  /*0030*/  UMOV UR4, 0x400 ;  /* 0x0000040000047882 */ /* 0x000fe20000000000 */
[----:B------:R-:W-:Y:S01]  /*0040*/  HFMA2 R29, -RZ, RZ, 0, 0 ;  /* 0x00000000ff1d7431 */ /* 0x000fe200000001ff */
[----:B------:R-:W2:Y:S01]  /*0050*/  S2R R0, SR_TID.Y ;  /* 0x0000000000007919 */ /* 0x000ea20000002200 */
[----:B------:R-:W-:Y:S01]  /*0060*/  IMAD.MOV.U32 R26, RZ, RZ, RZ ;  /* 0x000000ffff1a7224 */ /* 0x000fe200078e00ff */
[----:B------:R-:W3:Y:S03]  /*0070*/  LDCU.64 UR10, c[0x0][0x358] ;  /* 0x00006b00ff0a77ac */ /* 0x000ee60008000a00 */
[----:B------:R-:W4:Y:S08]  /*0080*/  S2UR UR5, SR_CTAID.X ;  /* 0x00000000000579c3 */ /* 0x000f300000002500 */
[----:B------:R-:W5:Y:S08]  /*0090*/  S2UR UR7, SR_CgaCtaId ;  /* 0x00000000000779c3 */ /* 0x000f700000008800 */
[----:B------:R-:W3:Y:S01]  /*00a0*/  LDC.64 R32, c[0x0][0x380] ;  /* 0x0000e000ff207b82 */ /* 0x000ee20000000a00 */
[----:B-1----:R-:W-:Y:S01]  /*00b0*/  UIMAD UR6, UR8, 0xa0, URZ ;  /* 0x000000a0080678a4 */ /* 0x002fe2000f8e02ff */
[----:B0-----:R-:W-:-:S06]  /*00c0*/  IMAD.SHL.U32 R25, R27, 0x8, RZ ;  /* 0x000000081b197824 */ /* 0x001fcc00078e00ff */
[----:B------:R-:W0:Y:S01]  /*00d0*/  LDC.64 R2, c[0x0][0x388] ;  /* 0x0000e200ff027b82 */ /* 0x000e220000000a00 */
[C---:B------:R-:W-:Y:S01]  /*00e0*/  LOP3.LUT R5, R27.reuse, UR6, RZ, 0xfc, !PT ;  /* 0x000000061b057c12 */ /* 0x040fe2000f8efcff */
[----:B------:R-:W-:Y:S01]  /*00f0*/  UIADD3 UR6, UPT, UPT, UR4, 0x60, URZ ;  /* 0x0000006004067890 */ /* 0x000fe2000fffe0ff */
[C---:B--2---:R-:W-:Y:S01]  /*0100*/  IMAD R28, R0.reuse, 0x4, R27 ;  /* 0x00000004001c7824 */ /* 0x044fe200078e021b */
[----:B------:R-:W-:Y:S01]  /*0110*/  SHF.L.U32 R27, R27, 0x1, RZ ;  /* 0x000000011b1b7819 */ /* 0x000fe200000006ff */
[C---:B------:R-:W-:Y:S01]  /*0120*/  IMAD R4, R0.reuse, 0x20, R25 ;  /* 0x0000002000047824 */ /* 0x040fe200078e0219 */
[----:B------:R-:W-:Y:S01]  /*0130*/  LEA R5, R0, R5, 0x2 ;  /* 0x0000000500057211 */ /* 0x000fe200078e10ff */
[----:B----4-:R-:W-:Y:S01]  /*0140*/  USHF.L.U32 UR5, UR5, 0x3, URZ ;  /* 0x0000000305057899 */ /* 0x010fe200080006ff */
[----:B------:R-:W-:Y:S01]  /*0150*/  LOP3.LUT R31, R28, 0x7, RZ, 0xc0, !PT ;  /* 0x000000071c1f7812 */ /* 0x000fe200078ec0ff */
[----:B------:R-:W-:Y:S01]  /*0160*/  IMAD R6, R0, 0x8, R27 ;  /* 0x0000000800067824 */ /* 0x000fe200078e021b */
[----:B-----5:R-:W-:Y:S01]  /*0170*/  ULEA UR6, UR7, UR6, 0x18 ;  /* 0x0000000607067291 */ /* 0x020fe2000f8ec0ff */
[----:B------:R-:W-:Y:S01]  /*0180*/  LOP3.LUT R4, R4, 0x3c0, RZ, 0xc0, !PT ;  /* 0x000003c004047812 */ /* 0x000fe200078ec0ff */
[----:B------:R-:W-:Y:S01]  /*0190*/  ULEA UR4, UR7, UR4, 0x18 ;  /* 0x0000000407047291 */ /* 0x000fe2000f8ec0ff */
[----:B------:R-:W-:-:S02]  /*01a0*/  ISETP.NE.AND P0, PT, R0, RZ, PT ;  /* 0x000000ff0000720c */ /* 0x000fc40003f05270 */
[----:B------:R-:W-:Y:S01]  /*01b0*/  LOP3.LUT R6, R31, 0xf0, R6, 0xf8, !PT ;  /* 0x000000f01f067812 */ /* 0x000fe200078ef806 */
[----:B---3--:R-:W-:Y:S01]  /*01c0*/  IMAD.WIDE.U32 R32, R5, 0x4, R32 ;  /* 0x0000000405207825 */ /* 0x008fe200078e0020 */
[----:B------:R-:W-:Y:S02]  /*01d0*/  IADD3 R31, PT, PT, R31, UR5, R4 ;  /* 0x000000051f1f7c10 */ /* 0x000fe4000fffe004 */
[----:B------:R-:W-:Y:S02]  /*01e0*/  LEA R30, R6, UR6, 0x2 ;  /* 0x00000006061e7c11 */ /* 0x000fe4000f8e10ff */
[----:B------:R-:W-:Y:S02]  /*01f0*/  MOV R24, R32 ;  /* 0x0000002000187202 */ /* 0x000fe40000000f00 */
[----:B------:R-:W-:Y:S01]  /*0200*/  LEA R28, R28, UR4, 0x2 ;  /* 0x000000041c1c7c11 */ /* 0x000fe2000f8e10ff */
[----:B0-----:R-:W-:-:S06]  /*0210*/  UMOV UR4, URZ ;  /* 0x000000ff00047c82 */ /* 0x001fcc0008000000 */
.L_x_42:
[----:B------:R-:W-:Y:S01]  /*0220*/  IMAD.MOV.U32 R32, RZ, RZ, R24 ;  /* 0x000000ffff207224 */ /* 0x000fe200078e0018 */
[----:B------:R-:W-:Y:S01]  /*0230*/  BAR.SYNC.DEFER_BLOCKING 0x0 ;  /* 0x0000000000007b1d */ /* 0x000fe20000010000 */
[----:B------:R-:W-:-:S05]  /*0240*/  IMAD.WIDE.U32 R4, R31, 0x4, R2 ;  /* 0x000000041f047825 */ /* 0x000fca00078e0002 */
[----:B------:R0:W2:Y:S04]  /*0250*/  LDG.E.CONSTANT R7, desc[UR10][R32.64] ;  /* 0x0000000a20077981 */ /* 0x0000a8000c1e9900 */
[----:B------:R-:W3:Y:S04]  /*0260*/  LDG.E.CONSTANT R9, desc[UR10][R4.64] ;  /* 0x0000000a04097981 */ /* 0x000ee8000c1e9900 */
[----:B------:R-:W4:Y:S04]  /*0270*/  LDG.E.CONSTANT R11, desc[UR10][R4.64+0x200] ;  /* 0x0002000a040b7981 */ /* 0x000f28000c1e9900 */
[----:B------:R-:W5:Y:S04]  /*0280*/  LDG.E.CONSTANT R13, desc[UR10][R4.64+0x400] ;  /* 0x0004000a040d7981 */ /* 0x000f68000c1e9900 */
[----:B------:R-:W5:Y:S04]  /*0290*/  LDG.E.CONSTANT R15, desc[UR10][R4.64+0x600] ;  /* 0x0006000a040f7981 */ /* 0x000f68000c1e9900 */
[----:B------:R-:W5:Y:S04]  /*02a0*/  LDG.E.CONSTANT R17, desc[UR10][R4.64+0x800] ;  /* 0x0008000a04117981 */ /* 0x000f68000c1e9900 */
[----:B------:R-:W5:Y:S04]  /*02b0*/  LDG.E.CONSTANT R19, desc[UR10][R4.64+0xa00] ;  /* 0x000a000a04137981 */ /* 0x000f68000c1e9900 */
[----:B------:R-:W5:Y:S04]  /*02c0*/  LDG.E.CONSTANT R21, desc[UR10][R4.64+0xc00] ;  /* 0x000c000a04157981 */ /* 0x000f68000c1e9900 */
[----:B------:R-:W5:Y:S01]  /*02d0*/  LDG.E.CONSTANT R23, desc[UR10][R4.64+0xe00] ;  /* 0x000e000a04177981 */ /* 0x000f62000c1e9900 */
[----:B------:R-:W-:Y:S01]  /*02e0*/  @!P0 MOV R6, 0x400 ;  /* 0x0000040000068802 */ /* 0x000fe20000000f00 */
[----:B------:R-:W-:Y:S01]  /*02f0*/  UIADD3 UR4, UPT, UPT, UR4, 0x1, URZ ;  /* 0x0000000104047890 */ /* 0x000fe2000fffe0ff */
[----:B------:R-:W-:Y:S01]  /*0300*/  IADD3 R24, P1, PT, R24, 0x40, RZ ;  /* 0x0000004018187810 */ /* 0x000fe20007f3e0ff */
[----:B------:R-:W1:Y:S01]  /*0310*/  @!P0 S2R R35, SR_CgaCtaId ;  /* 0x0000000000238919 */ /* 0x000e620000008800 */
[----:B------:R-:W-:Y:S01]  /*0320*/  IADD3 R31, PT, PT, R31, 0x400, RZ ;  /* 0x000004001f1f7810 */ /* 0x000fe20007ffe0ff */
[----:B------:R-:W-:-:S02]  /*0330*/  UISETP.NE.AND UP0, UPT, UR4, 0xa, UPT ;  /* 0x0000000a0400788c */ /* 0x000fc4000bf05270 */
[----:B0-----:R-:W-:Y:S01]  /*0340*/  IMAD.X R33, RZ, RZ, R33, P1 ;  /* 0x000000ffff217224 */ /* 0x001fe200008e0621 */
[----:B-1----:R-:W-:Y:S01]  /*0350*/  @!P0 LEA R35, R35, R6, 0x18 ;  /* 0x0000000623238211 */ /* 0x002fe200078ec0ff */
[----:B--2---:R-:W-:Y:S04]  /*0360*/  STS [R28], R7 ;  /* 0x000000071c007388 */ /* 0x004fe80000000800 */
[----:B---3--:R-:W-:Y:S04]  /*0370*/  STS [R30], R9 ;  /* 0x000000091e007388 */ /* 0x008fe80000000800 */
[----:B----4-:R-:W-:Y:S04]  /*0380*/  STS [R30+0x80], R11 ;  /* 0x0000800b1e007388 */ /* 0x010fe80000000800 */
[----:B-----5:R-:W-:Y:S04]  /*0390*/  STS [R30+0x100], R13 ;  /* 0x0001000d1e007388 */ /* 0x020fe80000000800 */
[----:B------:R-:W-:Y:S04]  /*03a0*/  STS [R30+0x180], R15 ;  /* 0x0001800f1e007388 */ /* 0x000fe80000000800 */
[----:B------:R-:W-:Y:S04]  /*03b0*/  STS [R30+0x200], R17 ;  /* 0x000200111e007388 */ /* 0x000fe80000000800 */
[----:B------:R-:W-:Y:S04]  /*03c0*/  STS [R30+0x280], R19 ;  /* 0x000280131e007388 */ /* 0x000fe80000000800 */
[----:B------:R-:W-:Y:S04]  /*03d0*/  STS [R30+0x300], R21 ;  /* 0x000300151e007388 */ /* 0x000fe80000000800 */
[----:B------:R-:W-:Y:S01]  /*03e0*/  STS [R30+0x380], R23 ;  /* 0x000380171e007388 */ /* 0x000fe20000000800 */
[----:B------:R-:W-:Y:S06]  /*03f0*/  BAR.SYNC.DEFER_BLOCKING 0x0 ;  /* 0x0000000000007b1d */ /* 0x000fec0000010000 */
[----:B------:R-:W-:Y:S04]  /*0400*/  @!P0 LDS R4, [R35] ;  /* 0x0000000023048984 */ /* 0x000fe80000000800 */
[----:B------:R-:W0:Y:S02]  /*0410*/  @!P0 LDS.64 R6, [R25+UR6] ;  /* 0x0000000619068984 */ /* 0x000e240008000a00 */
[C---:B0-----:R-:W-:Y:S01]  /*0420*/  @!P0 FFMA R29, R4.reuse, R6, R29 ;  /* 0x00000006041d8223 */ /* 0x041fe2000000001d */
[----:B------:R-:W-:Y:S01]  /*0430*/  @!P0 FFMA R26, R4, R7, R26 ;  /* 0x00000007041a8223 */ /* 0x000fe2000000001a */
[----:B------:R-:W-:-:S13]  /*0440*/  ISETP.NE.AND P0, PT, R0, RZ, PT ;  /* 0x000000ff0000720c */ /* 0x000fda0003f05270 */
[----:B------:R-:W0:Y:S01]  /*0450*/  @!P0 S2R R5, SR_CgaCtaId ;  /* 0x0000000000058919 */ /* 0x000e220000008800 */
[----:B------:R-:W-:Y:S02]  /*0460*/  @!P0 MOV R8, 0x400 ;  /* 0x0000040000088802 */ /* 0x000fe40000000f00 */
[----:B------:R-:W-:Y:S01]  /*0470*/  @!P0 MOV R4, 0x400 ;  /* 0x0000040000048802 */ /* 0x000fe20000000f00 */
[----:B------:R-:W1:Y:S01]  /*0480*/  @!P0 S2R R9, SR_CgaCtaId ;  /* 0x0000000000098919 */ /* 0x000e620000008800 */
[----:B------:R-:W-:Y:S02]  /*0490*/  @!P0 MOV R6, 0x400 ;  /* 0x0000040000068802 */ /* 0x000fe40000000f00 */
[----:B------:R-:W-:Y:S01]  /*04a0*/  @!P0 MOV R11, 0x400 ;  /* 0x00000400000b8802 */ /* 0x000fe20000000f00 */
[----:B------:R-:W2:Y:S01]  /*04b0*/  @!P0 S2R R7, SR_CgaCtaId ;  /* 0x0000000000078919 */ /* 0x000ea20000008800 */
[----:B------:R-:W-:Y:S01]  /*04c0*/  @!P0 MOV R52, 0x400 ;  /* 0x0000040000348802 */ /* 0x000fe20000000f00 */
[----:B------:R-:W3:Y:S01]  /*04d0*/  @!P0 S2R R10, SR_CgaCtaId ;  /* 0x00000000000a8919 */ /* 0x000ee20000008800 */
[----:B------:R-:W4:Y:S01]  /*04e0*/  @!P0 S2R R12, SR_CgaCtaId ;  /* 0x00000000000c8919 */ /* 0x000f220000008800 */
[----:B------:R-:W5:Y:S01]  /*04f0*/  @!P0 S2R R14, SR_CgaCtaId ;  /* 0x00000000000e8919 */ /* 0x000f620000008800 */
[----:B------:R-:W5:Y:S01]  /*0500*/  @!P0 S2R R15, SR_CgaCtaId ;  /* 0x00000000000f8919 */ /* 0x000f620000008800 */
[----:B------:R-:W5:Y:S01]  /*0510*/  @!P0 S2R R40, SR_CgaCtaId ;  /* 0x0000000000288919 */ /* 0x000f620000008800 */
[----:B------:R-:W5:Y:S01]  /*0520*/  @!P0 S2R R13, SR_CgaCtaId ;  /* 0x00000000000d8919 */ /* 0x000f620000008800 */
[----:B0-----:R-:W-:-:S02]  /*0530*/  @!P0 LEA R4, R5, R4, 0x18 ;  /* 0x0000000405048211 */ /* 0x001fc400078ec0ff */
[----:B------:R-:W-:Y:S01]  /*0540*/  @!P0 MOV R5, 0x400 ;  /* 0x0000040000058802 */ /* 0x000fe20000000f00 */
[----:B------:R-:W0:Y:S01]  /*0550*/  @!P0 S2R R35, SR_CgaCtaId ;  /* 0x0000000000238919 */ /* 0x000e220000008800 */
[----:B-1----:R-:W-:Y:S01]  /*0560*/  @!P0 LEA R9, R9, R8, 0x18 ;  /* 0x0000000809098211 */ /* 0x002fe200078ec0ff */
[----:B------:R-:W1:Y:S01]  /*0570*/  @!P0 S2R R37, SR_CgaCtaId ;  /* 0x0000000000258919 */ /* 0x000e620000008800 */
[----:B--2---:R-:W-:Y:S02]  /*0580*/  @!P0 LEA R6, R7, R6, 0x18 ;  /* 0x0000000607068211 */ /* 0x004fe400078ec0ff */
[----:B------:R-:W-:Y:S01]  /*0590*/  @!P0 MOV R7, 0x400 ;  /* 0x0000040000078802 */ /* 0x000fe20000000f00 */
[----:B------:R-:W2:Y:S01]  /*05a0*/  @!P0 S2R R8, SR_CgaCtaId ;  /* 0x0000000000088919 */ /* 0x000ea20000008800 */
[C---:B---3--:R-:W-:Y:S02]  /*05b0*/  @!P0 LEA R5, R10.reuse, R5, 0x18 ;  /* 0x000000050a058211 */ /* 0x048fe400078ec0ff */
[----:B------:R-:W-:Y:S01]  /*05c0*/  @!P0 LEA R41, R10, R11, 0x18 ;  /* 0x0000000b0a298211 */ /* 0x000fe200078ec0ff */
[----:B------:R-:W-:Y:S01]  /*05d0*/  @!P0 LDS.64 R18, [R25+UR6+0x40] ;  /* 0x0000400619128984 */ /* 0x000fe20008000a00 */
[----:B----4-:R-:W-:-:S03]  /*05e0*/  @!P0 LEA R44, R12, R7, 0x18 ;  /* 0x000000070c2c8211 */ /* 0x010fc600078ec0ff */
[----:B------:R3:W4:Y:S01]  /*05f0*/  @!P0 LDS R42, [R4+0x4] ;  /* 0x00000400042a8984 */ /* 0x0007220000000800 */
[----:B-----5:R-:W-:-:S03]  /*0600*/  @!P0 LEA R34, R14, R7, 0x18 ;  /* 0x000000070e228211 */ /* 0x020fc600078ec0ff */
[----:B------:R-:W-:Y:S04]  /*0610*/  @!P0 LDS.64 R22, [R25+UR6+0x80] ;  /* 0x0000800619168984 */ /* 0x000fe80008000a00 */
[----:B------:R5:W4:Y:S01]  /*0620*/  @!P0 LDS R36, [R6+0x8] ;  /* 0x0000080006248984 */ /* 0x000b220000000800 */
[----:B---3--:R-:W-:Y:S02]  /*0630*/  @!P0 MOV R4, 0x400 ;  /* 0x0000040000048802 */ /* 0x008fe40000000f00 */
[----:B------:R-:W-:Y:S01]  /*0640*/  @!P0 LEA R40, R40, R11, 0x18 ;  /* 0x0000000b28288211 */ /* 0x000fe200078ec0ff */
[----:B------:R-:W-:Y:S01]  /*0650*/  @!P0 LDS.64 R20, [R25+UR6+0xc0] ;  /* 0x0000c00619148984 */ /* 0x000fe20008000a00 */
[----:B------:R-:W-:Y:S02]  /*0660*/  @!P0 LEA R46, R13, R4, 0x18 ;  /* 0x000000040d2e8211 */ /* 0x000fe400078ec0ff */
[----:B------:R-:W-:Y:S01]  /*0670*/  @!P0 MOV R13, 0x400 ;  /* 0x00000400000d8802 */ /* 0x000fe20000000f00 */
[----:B------:R3:W4:Y:S01]  /*0680*/  @!P0 LDS R38, [R9+0xc] ;  /* 0x00000c0009268984 */ /* 0x0007220000000800 */
[----:B-----5:R-:W-:-:S02]  /*0690*/  @!P0 MOV R6, 0x400 ;  /* 0x0000040000068802 */ /* 0x020fc40000000f00 */
[----:B0-----:R-:W-:Y:S01]  /*06a0*/  @!P0 LEA R50, R35, R4, 0x18 ;  /* 0x0000000423328211 */ /* 0x001fe200078ec0ff */
[----:B------:R-:W-:Y:S01]  /*06b0*/  @!P0 LDS.64 R16, [R25+UR6+0x100] ;  /* 0x0001000619108984 */ /* 0x000fe20008000a00 */
[----:B------:R-:W-:Y:S02]  /*06c0*/  @!P0 LEA R48, R15, R6, 0x18 ;  /* 0x000000060f308211 */ /* 0x000fe400078ec0ff */
[----:B-1----:R-:W-:Y:S01]  /*06d0*/  @!P0 LEA R37, R37, R4, 0x18 ;  /* 0x0000000425258211 */ /* 0x002fe200078ec0ff */
[----:B------:R-:W0:Y:S01]  /*06e0*/  @!P0 LDS R32, [R5+0x10] ;  /* 0x0000100005208984 */ /* 0x000e220000000800 */
[----:B---3--:R-:W-:Y:S02]  /*06f0*/  @!P0 MOV R9, 0x400 ;  /* 0x0000040000098802 */ /* 0x008fe40000000f00 */
[----:B------:R-:W-:Y:S01]  /*0700*/  @!P0 LEA R43, R12, R13, 0x18 ;  /* 0x0000000d0c2b8211 */ /* 0x000fe200078ec0ff */
[----:B------:R-:W-:Y:S01]  /*0710*/  @!P0 LDS.64 R14, [R25+UR6+0x140] ;  /* 0x00014006190e8984 */ /* 0x000fe20008000a00 */
[----:B--2---:R-:W-:-:S02]  /*0720*/  @!P0 LEA R39, R8, R9, 0x18 ;  /* 0x0000000908278211 */ /* 0x004fc400078ec0ff */
[----:B------:R-:W-:Y:S01]  /*0730*/  @!P0 LEA R35, R35, R52, 0x18 ;  /* 0x0000003423238211 */ /* 0x000fe200078ec0ff */
[----:B------:R-:W1:Y:S04]  /*0740*/  @!P0 LDS R44, [R44+0x14] ;  /* 0x000014002c2c8984 */ /* 0x000e680000000800 */
[----:B------:R-:W-:Y:S04]  /*0750*/  @!P0 LDS.64 R6, [R25+UR6+0x180] ;  /* 0x0001800619068984 */ /* 0x000fe80008000a00 */
[----:B------:R-:W2:Y:S01]  /*0760*/  @!P0 LDS R34, [R34+0x18] ;  /* 0x0000180022228984 */ /* 0x000ea20000000800 */
[----:B----4-:R-:W-:Y:S01]  /*0770*/  @!P0 FFMA R29, R42, R18, R29 ;  /* 0x000000122a1d8223 */ /* 0x010fe2000000001d */
[----:B------:R-:W-:-:S02]  /*0780*/  @!P0 FFMA R26, R19, R42, R26 ;  /* 0x0000002a131a8223 */ /* 0x000fc4000000001a */
[----:B------:R-:W-:Y:S04]  /*0790*/  @!P0 LDS.64 R4, [R25+UR6+0x1c0] ;  /* 0x0001c00619048984 */ /* 0x000fe80008000a00 */
[----:B------:R-:W3:Y:S01]  /*07a0*/  @!P0 LDS R40, [R40+0x1c] ;  /* 0x00001c0028288984 */ /* 0x000ee20000000800 */
[----:B------:R-:W-:Y:S01]  /*07b0*/  @!P0 FFMA R29, R36, R22, R29 ;  /* 0x00000016241d8223 */ /* 0x000fe2000000001d */
[----:B------:R-:W-:Y:S02]  /*07c0*/  @!P0 FFMA R26, R23, R36, R26 ;  /* 0x00000024171a8223 */ /* 0x000fe4000000001a */
[----:B------:R-:W-:Y:S04]  /*07d0*/  @!P0 LDS.64 R8, [R25+UR6+0x200] ;  /* 0x0002000619088984 */ /* 0x000fe80008000a00 */
[----:B------:R-:W4:Y:S01]  /*07e0*/  @!P0 LDS R46, [R46+0x20] ;  /* 0x000020002e2e8984 */ /* 0x000f220000000800 */
[----:B------:R-:W-:Y:S01]  /*07f0*/  @!P0 FFMA R29, R38, R20, R29 ;  /* 0x00000014261d8223 */ /* 0x000fe2000000001d */
[----:B------:R-:W-:-:S02]  /*0800*/  @!P0 FFMA R26, R21, R38, R26 ;  /* 0x00000026151a8223 */ /* 0x000fc4000000001a */
[----:B------:R-:W-:Y:S04]  /*0810*/  @!P0 LDS.64 R10, [R25+UR6+0x240] ;  /* 0x00024006190a8984 */ /* 0x000fe80008000a00 */
[----:B------:R-:W5:Y:S01]  /*0820*/  @!P0 LDS R48, [R48+0x24] ;  /* 0x0000240030308984 */ /* 0x000f620000000800 */
[C---:B0-----:R-:W-:Y:S01]  /*0830*/  @!P0 FFMA R29, R32.reuse, R16, R29 ;  /* 0x00000010201d8223 */ /* 0x041fe2000000001d */
[----:B------:R-:W-:Y:S02]  /*0840*/  @!P0 FFMA R26, R32, R17, R26 ;  /* 0x00000011201a8223 */ /* 0x000fe4000000001a */
[----:B------:R-:W-:Y:S04]  /*0850*/  @!P0 LDS.64 R12, [R25+UR6+0x280] ;  /* 0x00028006190c8984 */ /* 0x000fe80008000a00 */
[----:B------:R-:W0:Y:S01]  /*0860*/  @!P0 LDS R50, [R50+0x28] ;  /* 0x0000280032328984 */ /* 0x000e220000000800 */
[----:B-1----:R-:W-:Y:S01]  /*0870*/  @!P0 FFMA R29, R44, R14, R29 ;  /* 0x0000000e2c1d8223 */ /* 0x002fe2000000001d */
[----:B------:R-:W-:-:S02]  /*0880*/  @!P0 FFMA R26, R15, R44, R26 ;  /* 0x0000002c0f1a8223 */ /* 0x000fc4000000001a */
[----:B------:R-:W-:Y:S04]  /*0890*/  @!P0 LDS.64 R18, [R25+UR6+0x2c0] ;  /* 0x0002c00619128984 */ /* 0x000fe80008000a00 */
[----:B------:R-:W1:Y:S01]  /*08a0*/  @!P0 LDS R42, [R37+0x2c] ;  /* 0x00002c00252a8984 */ /* 0x000e620000000800 */
[----:B--2---:R-:W-:Y:S01]  /*08b0*/  @!P0 FFMA R29, R34, R6, R29 ;  /* 0x00000006221d8223 */ /* 0x004fe2000000001d */
[----:B------:R-:W-:Y:S02]  /*08c0*/  @!P0 FFMA R26, R7, R34, R26 ;  /* 0x00000022071a8223 */ /* 0x000fe4000000001a */
[----:B------:R-:W-:Y:S04]  /*08d0*/  @!P0 LDS.64 R22, [R25+UR6+0x300] ;  /* 0x0003000619168984 */ /* 0x000fe80008000a00 */
[----:B------:R-:W2:Y:S01]  /*08e0*/  @!P0 LDS R36, [R39+0x30] ;  /* 0x0000300027248984 */ /* 0x000ea20000000800 */
[----:B---3--:R-:W-:Y:S01]  /*08f0*/  @!P0 FFMA R29, R40, R4, R29 ;  /* 0x00000004281d8223 */ /* 0x008fe2000000001d */
[----:B------:R-:W-:-:S02]  /*0900*/  @!P0 FFMA R26, R5, R40, R26 ;  /* 0x00000028051a8223 */ /* 0x000fc4000000001a */
[----:B------:R-:W-:Y:S04]  /*0910*/  @!P0 LDS.64 R20, [R25+UR6+0x340] ;  /* 0x0003400619148984 */ /* 0x000fe80008000a00 */
[----:B------:R-:W3:Y:S01]  /*0920*/  @!P0 LDS R38, [R41+0x34] ;  /* 0x0000340029268984 */ /* 0x000ee20000000800 */
[C---:B----4-:R-:W-:Y:S01]  /*0930*/  @!P0 FFMA R29, R46.reuse, R8, R29 ;  /* 0x000000082e1d8223 */ /* 0x050fe2000000001d */
[----:B------:R-:W-:Y:S02]  /*0940*/  @!P0 FFMA R26, R46, R9, R26 ;  /* 0x000000092e1a8223 */ /* 0x000fe4000000001a */
[----:B------:R-:W-:Y:S04]  /*0950*/  @!P0 LDS.64 R16, [R25+UR6+0x380] ;  /* 0x0003800619108984 */ /* 0x000fe80008000a00 */
[----:B------:R-:W4:Y:S01]  /*0960*/  @!P0 LDS R32, [R43+0x38] ;  /* 0x000038002b208984 */ /* 0x000f220000000800 */
[----:B-----5:R-:W-:Y:S01]  /*0970*/  @!P0 FFMA R29, R48, R10, R29 ;  /* 0x0000000a301d8223 */ /* 0x020fe2000000001d */
[----:B------:R-:W-:-:S02]  /*0980*/  @!P0 FFMA R26, R11, R48, R26 ;  /* 0x000000300b1a8223 */ /* 0x000fc4000000001a */
[----:B------:R-:W-:Y:S04]  /*0990*/  @!P0 LDS.64 R14, [R25+UR6+0x3c0] ;  /* 0x0003c006190e8984 */ /* 0x000fe80008000a00 */
[----:B------:R-:W5:Y:S01]  /*09a0*/  @!P0 LDS R44, [R35+0x3c] ;  /* 0x00003c00232c8984 */ /* 0x000f620000000800 */
[----:B0-----:R-:W-:Y:S01]  /*09b0*/  @!P0 FFMA R29, R50, R12, R29 ;  /* 0x0000000c321d8223 */ /* 0x001fe2000000001d */
[----:B------:R-:W-:-:S03]  /*09c0*/  @!P0 FFMA R26, R13, R50, R26 ;  /* 0x000000320d1a8223 */ /* 0x000fc6000000001a */
[----:B-1----:R-:W-:Y:S01]  /*09d0*/  @!P0 FFMA R29, R42, R18, R29 ;  /* 0x000000122a1d8223 */ /* 0x002fe2000000001d */
[----:B------:R-:W-:-:S03]  /*09e0*/  @!P0 FFMA R26, R19, R42, R26 ;  /* 0x0000002a131a8223 */ /* 0x000fc6000000001a */
[C---:B--2---:R-:W-:Y:S01]  /*09f0*/  @!P0 FFMA R29, R36.reuse, R22, R29 ;  /* 0x00000016241d8223 */ /* 0x044fe2000000001d */
[----:B------:R-:W-:-:S03]  /*0a00*/  @!P0 FFMA R26, R36, R23, R26 ;  /* 0x00000017241a8223 */ /* 0x000fc6000000001a */
[----:B---3--:R-:W-:Y:S01]  /*0a10*/  @!P0 FFMA R29, R38, R20, R29 ;  /* 0x00000014261d8223 */ /* 0x008fe2000000001d */
[----:B------:R-:W-:-:S03]  /*0a20*/  @!P0 FFMA R26, R21, R38, R26 ;  /* 0x00000026151a8223 */ /* 0x000fc6000000001a */
[----:B----4-:R-:W-:Y:S01]  /*0a30*/  @!P0 FFMA R29, R32, R16, R29 ;  /* 0x00000010201d8223 */ /* 0x010fe2000000001d */
[----:B------:R-:W-:-:S03]  /*0a40*/  @!P0 FFMA R26, R17, R32, R26 ;  /* 0x00000020111a8223 */ /* 0x000fc6000000001a */
[----:B-----5:R-:W-:Y:S01]  /*0a50*/  @!P0 FFMA R29, R44, R14, R29 ;  /* 0x0000000e2c1d8223 */ /* 0x020fe2000000001d */
[----:B------:R-:W-:Y:S01]  /*0a60*/  @!P0 FFMA R26, R15, R44, R26 ;  /* 0x0000002c0f1a8223 */ /* 0x000fe2000000001a */
[----:B------:R-:W-:Y:S06]  /*0a70*/  BRA.U UP0, `(.L_x_42) ;  /* 0xfffffff500e87547 */ /* 0x000fec000b83ffff */
[----:B------:R-:W-:-:S06]  /*0a80*/  ULEA UR5, UR8, UR5, 0x6 ;  /* 0x0000000508057291 */ /* 0x000fcc000f8e30ff */
[----:B------:R-:W-:Y:S01]  /*0a90*/  IADD3 R27, PT, PT, R27, UR5, RZ ;  /* 0x000000051b1b7c10 */ /* 0x000fe2000fffe0ff */
[----:B------:R-:W-:Y:S06]  /*0aa0*/  @P0 EXIT ;  /* 0x000000000000094d */ /* 0x000fec0003800000 */
[----:B------:R-:W0:Y:S02]  /*0ab0*/  LDC.64 R2, c[0x0][0x390] ;  /* 0x0000e400ff027b82 */ /* 0x000e240000000a00 */
[----:B0-----:R-:W-:-:S05]  /*0ac0*/  IMAD.WIDE.U32 R2, R27, 0x4, R2 ;  /* 0x000000041b027825 */ /* 0x001fca00078e0002 */
[----:B------:R-:W-:Y:S04]  /*0ad0*/  STG.E desc[UR10][R2.64], R29 ;  /* 0x0000001d02007986 */ /* 0x000fe8000c10190a */
[----:B------:R-:W-:Y:S01]  /*0ae0*/  STG.E desc[UR10][R2.64+0x4], R26 ;  /* 0x0000041a02007986 */ /* 0x000fe2000c10190a */
[----:B------:R-:W-:Y:S05]  /*0af0*/  EXIT ;  /* 0x000000000000794d */ /* 0x000fea0003800000 */
.L_x_43:
        /* <DEDUP_REMOVED lines=16> */
.L_x_51:


//--------------------- .text.tvmgen_default_fused_concatenate_kernel0 --------------------------
	.section	.text.tvmgen_default_fused_concatenate_kernel0,"ax",@progbits
	.align	128
        .global         tvmgen_default_fused_concatenate_kernel0
        .type           tvmgen_default_fused_concatenate_kernel0,@function
        .size           tvmgen_default_fused_concatenate_kernel0,(.L_x_52 - tvmgen_default_fused_concatenate_kernel0)
        .other          tvmgen_default_fused_concatenate_kernel0,@"STO_CUDA_ENTRY STV_DEFAULT"
tvmgen_default_fused_concatenate_kernel0:
.text.tvmgen_default_fused_concatenate_kernel0:
[----:B------:R-:W-:Y:S01]  /*0000*/  LDC R1, c[0x0][0x37c] ;  /* 0x0000df00ff017b82 */ /* 0x000fe20000000800 */
[----:B------:R-:W0:Y:S07]  /*0010*/  S2R R10, SR_CTAID.X ;  /* 0x00000000000a7919 */ /* 0x000e2e0000002500 */
[----:B------:R-:W1:Y:S01]  /*0020*/  LDC.64 R6, c[0x0][0x390] ;  /* 0x0000e400ff067b82 */ /* 0x000e620000000a00 */
[----:B------:R-:W2:Y:S01]  /*0030*/  LDCU.64 UR4, c[0x0][0x358] ;  /* 0x00006b00ff0477ac */ /* 0x000ea20008000a00 */
[----:B------:R-:W-:Y:S01]  /*0040*/  BSSY.RECONVERGENT B0, `(.L_x_44) ;  /* 0x000001e000007945 */ /* 0x000fe20003800200 */
[----:B------:R-:W3:Y:S05]  /*0050*/  S2R R15, SR_TID.X ;  /* 0x00000000000f7919 */ /* 0x000eea0000002100 */
[----:B------:R-:W4:Y:S08]  /*0060*/  LDC.64 R4, c[0x0][0x388] ;  /* 0x0000e200ff047b82 */ /* 0x000f300000000a00 */
[----:B------:R-:W5:Y:S01]  /*0070*/  LDC.64 R2, c[0x0][0x380] ;  /* 0x0000e000ff027b82 */ /* 0x000f620000000a00 */
[----:B0-----:R-:W-:-:S02]  /*0080*/  IMAD.SHL.U32 R8, R10, 0x400, RZ ;  /* 0x000004000a087824 */ /* 0x001fc400078e00ff */
[C---:B------:R-:W-:Y:S01]  /*0090*/  IMAD.SHL.U32 R0, R10.reuse, 0x8, RZ ;  /* 0x000000080a007824 */ /* 0x040fe200078e00ff */
[----:B---3--:R-:W-:Y:S01]  /*00a0*/  SHF.R.U32.HI R9, RZ, 0x7, R15 ;  /* 0x00000007ff097819 */ /* 0x008fe2000001160f */
[----:B------:R-:W-:Y:S01]  /*00b0*/  IMAD.SHL.U32 R10, R10, 0x200, RZ ;  /* 0x000002000a0a7824 */ /* 0x000fe200078e00ff */
[----:B------:R-:W-:Y:S02]  /*00c0*/  LOP3.LUT R11, R8, R15, RZ, 0xfc, !PT ;  /* 0x0000000f080b7212 */ /* 0x000fe400078efcff */
[----:B------:R-:W-:Y:S02]  /*00d0*/  LOP3.LUT R0, R9, R0, RZ, 0xfc, !PT ;  /* 0x0000000009007212 */ /* 0x000fe400078efcff */
[C---:B------:R-:W-:Y:S01]  /*00e0*/  ISETP.GT.U32.AND P0, PT, R11.reuse, 0xa687f, PT ;  /* 0x000a687f0b00780c */ /* 0x040fe20003f04070 */
[----:B-----5:R-:W-:Y:S01]  /*00f0*/  IMAD.WIDE.U32 R2, R11, 0x4, R2 ;  /* 0x000000040b027825 */ /* 0x020fe200078e0002 */
[----:B------:R-:W-:Y:S02]  /*0100*/  SHF.R.U32.HI R12, RZ, 0x1, R15 ;  /* 0x00000001ff0c7819 */ /* 0x000fe4000001160f */
[----:B------:R-:W-:-:S02]  /*0110*/  ISETP.GT.U32.OR P0, PT, R0, 0x14d0, P0 ;  /* 0x000014d00000780c */ /* 0x000fc40000704470 */
[----:B------:R-:W-:Y:S02]  /*0120*/  LOP3.LUT R12, R12, 0x1c0, RZ, 0xc0, !PT ;  /* 0x000001c00c0c7812 */ /* 0x000fe400078ec0ff */
[C-C-:B------:R-:W-:Y:S02]  /*0130*/  LOP3.LUT R13, R10.reuse, 0x3f, R15.reuse, 0xf8, !PT ;  /* 0x0000003f0a0d7812 */ /* 0x140fe400078ef80f */
[----:B------:R-:W-:Y:S02]  /*0140*/  LOP3.LUT R9, R10, 0x7f, R15, 0xf8, !PT ;  /* 0x0000007f0a097812 */ /* 0x000fe400078ef80f */
[----:B------:R-:W-:Y:S02]  /*0150*/  LOP3.LUT R13, R13, R12, RZ, 0xfc, !PT ;  /* 0x0000000c0d0d7212 */ /* 0x000fe400078efcff */
[----:B------:R-:W-:Y:S01]  /*0160*/  ISETP.GT.U32.AND P1, PT, R11, 0x6687f, PT ;  /* 0x0006687f0b00780c */ /* 0x000fe20003f24070 */
[----:B------:R-:W-:Y:S01]  /*0170*/  IMAD.IADD R9, R12, 0x1, R9 ;  /* 0x000000010c097824 */ /* 0x000fe200078e0209 */
[C---:B------:R-:W-:Y:S01]  /*0180*/  ISETP.GT.U32.AND P2, PT, R0.reuse, 0x4d0, PT ;  /* 0x000004d00000780c */ /* 0x040fe20003f44070 */
[----:B-1----:R-:W-:Y:S01]  /*0190*/  IMAD.WIDE.U32 R6, R13, 0x4, R6 ;  /* 0x000000040d067825 */ /* 0x002fe200078e0006 */
[----:B------:R-:W-:-:S02]  /*01a0*/  ISETP.GT.U32.OR P1, PT, R0, 0xcd0, P1 ;  /* 0x00000cd00000780c */ /* 0x000fc40000f24470 */
[----:B------:R-:W-:Y:S01]  /*01b0*/  LOP3.LUT R0, R15, 0x40, RZ, 0xc0, !PT ;  /* 0x000000400f007812 */ /* 0x000fe200078ec0ff */
[----:B----4-:R-:W-:Y:S01]  /*01c0*/  IMAD.WIDE.U32 R4, R9, 0x4, R4 ;  /* 0x0000000409047825 */ /* 0x010fe200078e0004 */
[----:B--2---:R-:W-:Y:S09]  /*01d0*/  @P0 BRA `(.L_x_45) ;  /* 0x0000000000100947 */ /* 0x004ff20003800000 */
[----:B------:R-:W-:-:S13]  /*01e0*/  ISETP.NE.AND P0, PT, R0, RZ, PT ;  /* 0x000000ff0000720c */ /* 0x000fda0003f05270 */
[----:B------:R-:W2:Y:S04]  /*01f0*/  @P0 LDG.E.CONSTANT R9, desc[UR4][R4.64+-0x100] ;  /* 0xffff000404090981 */ /* 0x000ea8000c1e9900 */
[----:B------:R-:W2:Y:S04]  /*0200*/  @!P0 LDG.E.CONSTANT R9, desc[UR4][R6.64] ;  /* 0x0000000406098981 */ /* 0x000ea8000c1e9900 */
[----:B--2---:R0:W-:Y:S02]  /*0210*/  STG.E desc[UR4][R2.64], R9 ;  /* 0x0000000902007986 */ /* 0x0041e4000c101904 */
.L_x_45:
[----:B------:R-:W-:Y:S05]  /*0220*/  BSYNC.RECONVERGENT B0 ;  /* 0x0000000000007941 */ /* 0x000fea0003800200 */
.L_x_44:
[----:B------:R-:W-:Y:S04]  /*0230*/  BSSY.RECONVERGENT B0, `(.L_x_46) ;  /* 0x0000006000007945 */ /* 0x000fe80003800200 */
[----:B------:R-:W-:Y:S05]  /*0240*/  @P1 BRA `(.L_x_47) ;  /* 0x0000000000101947 */ /* 0x000fea0003800000 */
[----:B------:R-:W-:-:S13]  /*0250*/  ISETP.NE.AND P0, PT, R0, RZ, PT ;  /* 0x000000ff0000720c */ /* 0x000fda0003f05270 */
[----:B0-----:R-:W2:Y:S04]  /*0260*/  @P0 LDG.E.CONSTANT R9, desc[UR4][R4.64+0x7ff00] ;  /* 0x07ff000404090981 */ /* 0x001ea8000c1e9900 */
[----:B------:R-:W2:Y:S04]  /*0270*/  @!P0 LDG.E.CONSTANT R9, desc[UR4][R6.64+0x80000] ;  /* 0x0800000406098981 */ /* 0x000ea8000c1e9900 */
[----:B--2---:R1:W-:Y:S02]  /*0280*/  STG.E desc[UR4][R2.64+0x100000], R9 ;  /* 0x1000000902007986 */ /* 0x0043e4000c101904 */
.L_x_47:
[----:B------:R-:W-:Y:S05]  /*0290*/  BSYNC.RECONVERGENT B0 ;  /* 0x0000000000007941 */ /* 0x000fea0003800200 */
.L_x_46:
[----:B------:R-:W-:Y:S05]  /*02a0*/  @P2 EXIT ;  /* 0x000000000000294d */ /* 0x000fea0003800000 */
[----:B------:R-:W-:-:S13]  /*02b0*/  ISETP.GT.U32.AND P0, PT, R11, 0x2687f, PT ;  /* 0x0002687f0b00780c */ /* 0x000fda0003f04070 */
[----:B------:R-:W-:Y:S05]  /*02c0*/  @P0 EXIT ;  /* 0x000000000000094d */ /* 0x000fea0003800000 */
[----:B------:R-:W-:-:S13]  /*02d0*/  ISETP.NE.AND P0, PT, R0, RZ, PT ;  /* 0x000000ff0000720c */ /* 0x000fda0003f05270 */
[----:B01----:R-:W2:Y:S04]  /*02e0*/  @P0 LDG.E.CONSTANT R9, desc[UR4][R4.64+0xfff00] ;  /* 0x0fff000404090981 */ /* 0x003ea8000c1e9900 */
[----:B------:R-:W2:Y:S04]  /*02f0*/  @!P0 LDG.E.CONSTANT R9, desc[UR4][R6.64+0x100000] ;  /* 0x1000000406098981 */ /* 0x000ea8000c1e9900 */
[----:B--2---:R-:W-:Y:S01]  /*0300*/  STG.E desc[UR4][R2.64+0x200000], R9 ;  /* 0x2000000902007986 */ /* 0x004fe2000c101904 */
[----:B------:R-:W-:Y:S05]  /*0310*/  EXIT ;  /* 0x000000000000794d */ /* 0x000fea0003800000 */
.L_x_48:
        /* <DEDUP_REMOVED lines=14> */
.L_x_52:


//--------------------- .nv.shared.reserved.0     --------------------------
	.section	.nv.shared.reserved.0,"aw",@nobits
	.weak		__nv_reservedSMEM_offset_0_alias
	.size		__nv_reservedSMEM_offset_0_alias, 0, 64
	.other		__nv_reservedSMEM_offset_0_alias,@"STO_CUDA_RESERVED_SHARED STV_DEFAULT"
__nv_reservedSMEM_offset_0_alias:
	.zero		0
	.zero		64


//--------------------- .nv.shared.tvmgen_thread_fused_nn_conv2d_kernel0 --------------------------
	.section	.nv.shared.tvmgen_thread_fused_nn_conv2d_kernel0,"aw",@nobits
	.sectionflags	@""
	.align	4
.nv.shared.tvmgen_thread_fused_nn_conv2d_kernel0:
	.zero		3168


//--------------------- .nv.shared.tvmgen_default_fused_nn_conv2d_kernel0 --------------------------
	.section	.nv.shared.tvmgen_default_fused_nn_conv2d_kernel0,"aw",@nobits
	.sectionflags	@""
	.align	4
.nv.shared.tvmgen_default_fused_nn_conv2d_kernel0:
	.zero		2144


//--------------------- .nv.constant0.mmult_kernel0 --------------------------
	.section	.nv.constant0.mmult_kernel0,"a",@progbits
	.sectionflags	@""
	.align	4
.nv.constant0.mmult_kernel0:
	.zero		920


//--------------------- .nv.constant0.tvmgen_thread_fused_nn_conv2d_kernel0 --------------------------
	.section	.nv.constant0.tvmgen_thread_fused_nn_conv2d_kernel0,"a",@progbits
	.sectionflags	@""
	.align	4
.nv.constant0.tvmgen_thread_fused_nn_conv2d_kernel0:
	.zero		936


//--------------------- .nv.constant0.tvmgen_default_fused_nn_conv2d_kernel0 --------------------------
	.section	.nv.constant0.tvmgen_default_fused_nn_conv2d_kernel0,"a",@progbits
	.sectionflags	@""
	.align	4
.nv.constant0.tvmgen_default_fused_nn_conv2d_kernel0:
	.zero		920


//--------------------- .nv.constant0.tvmgen_default_fused_concatenate_kernel0 --------------------------
	.section	.nv.constant0.tvmgen_default_fused_concatenate_kernel0,"a",@progbits
	.sectionflags	@""
	.align	4
.nv.constant0.tvmgen_default_fused_concatenate_kernel0:
	.zero		920


//--------------------- SYMBOLS --------------------------

	.type		.nv.reservedSmem.offset0,@object
	.size		.nv.reservedSmem.offset0,0x4
	.type		.nv.reservedSmem.cap,@object
	.size		.nv.reservedSmem.cap,0x4
